// auto-generated by cutlass_sweep.gemm — config: {"arch": "sm_100", "cluster_m": 2, "cluster_n": 4, "dtype": "int8", "dtype_b": "int8", "layout": "nt", "stages": 0, "tile_k": 32, "tile_m": 64, "tile_n": 128}
#include "cutlass/cutlass.h"
#include "cutlass/gemm/collective/collective_builder.hpp"
#include "cutlass/gemm/device/gemm_universal_adapter.h"
#include "cutlass/gemm/kernel/gemm_universal.hpp"
#include "cutlass/epilogue/collective/collective_builder.hpp"

using ElemA = int8_t;
using ElemB = int8_t;
using ElemCD = int8_t;
using Acc  = int32_t;
using TileShape    = cute::Shape<cute::_64, cute::_128, cute::_32>;
using ClusterShape = cute::Shape<cute::_2, cute::_4, cute::_1>;

using CollectiveEpilogue = typename cutlass::epilogue::collective::CollectiveBuilder<
    cutlass::arch::Sm100, cutlass::arch::OpClassTensorOp,
    TileShape, ClusterShape,
    cutlass::epilogue::collective::EpilogueTileAuto,
    Acc, Acc,
    ElemCD, cutlass::layout::RowMajor, 128 / cutlass::sizeof_bits<ElemCD>::value,
    ElemCD, cutlass::layout::RowMajor, 128 / cutlass::sizeof_bits<ElemCD>::value,
    cutlass::epilogue::collective::EpilogueScheduleAuto
  >::CollectiveOp;

using CollectiveMainloop = typename cutlass::gemm::collective::CollectiveBuilder<
    cutlass::arch::Sm100, cutlass::arch::OpClassTensorOp,
    ElemA, cutlass::layout::RowMajor, 128 / cutlass::sizeof_bits<ElemA>::value,
    ElemB, cutlass::layout::ColumnMajor, 128 / cutlass::sizeof_bits<ElemB>::value,
    Acc,
    TileShape, ClusterShape,
    cutlass::gemm::collective::StageCountAutoCarveout<static_cast<int>(sizeof(typename CollectiveEpilogue::SharedStorage))>,
    cutlass::gemm::collective::KernelScheduleAuto
  >::CollectiveOp;

using GemmKernel = cutlass::gemm::kernel::GemmUniversal<
    cute::Shape<int,int,int,int>,
    CollectiveMainloop,
    CollectiveEpilogue
>;
using Gemm = cutlass::gemm::device::GemmUniversalAdapter<GemmKernel>;

// Force the device kernel symbol into the cubin without needing a host main.
auto* _anchor = &cutlass::device_kernel<GemmKernel>;


// ===== COMPILED SASS (sm_100a) =====

	.target	sm_100a

	.elftype	@"ET_EXEC"


//--------------------- .note.nv.tkinfo           --------------------------
	.section	.note.nv.tkinfo,"",@"SHT_NOTE"
	.sectionflags	@"SHF_NOTE_NV_TKINFO"
	.tkinfo
        /*0018*/ 	.word	0x00000002
        /*0030*/ 	.string	""
        /*0030*/ 	.string	"ptxas"
        /*0030*/ 	.string	"Cuda compilation tools, release 13.0, V13.0.88"
        /*0030*/ 	.string	"Build cuda_13.0.r13.0/compiler.36424714_0"
        /*0030*/ 	.string	"-arch sm_100a -m 64 "



//--------------------- .note.nv.cuinfo           --------------------------
	.section	.note.nv.cuinfo,"",@"SHT_NOTE"
	.sectionflags	@"SHF_NOTE_NV_CUINFO"
        /*0018*/ 	.short	0x0002
        /*001a*/ 	.short	0x0064
        /*001c*/ 	.short	0x0082
	.zero		2


//--------------------- .nv.info                  --------------------------
	.section	.nv.info,"",@"SHT_CUDA_INFO"
	.align	4


	//----- nvinfo : EIATTR_REGCOUNT
	.align		4
        /*0000*/ 	.byte	0x04, 0x2f
        /*0002*/ 	.short	(.L_19 - .L_18)
	.align		4
.L_18:
        /*0004*/ 	.word	index@(_ZN7cutlass13device_kernelINS_4gemm6kernel13GemmUniversalIN4cute5tupleIJiiiiEEENS1_10collective13CollectiveMmaINS1_35MainloopSm100TmaUmmaWarpSpecializedILi34ELi2ELi4ENS5_IJNS4_1CILi2EEENSA_ILi4EEENSA_ILi1EEEEEEEENS5_IJNSA_ILi64EEENSA_ILi128EEENSA_ILi32EEEEEEaNS5_IJlSD_lEEEaSK_NS4_8TiledMMAINS4_8MMA_AtomIJNS4_15SM100_MMA_S8_SSIaaiLi64ELi128ELNS4_4UMMA5MajorE0ELSP_0ELNSO_8SaturateE0EEEEEENS4_6LayoutINS5_IJSD_SD_SD_EEENS5_IJNSA_ILi0EEESV_SV_EEEEENS5_IJNS4_10UnderscoreESY_SY_EEEEENS4_23SM90_TMA_LOAD_MULTICASTENS4_14ComposedLayoutINS4_7SwizzleILi1ELi4ELi3EEENS4_18smem_ptr_flag_bitsILi8EEENST_INS5_IJNSA_ILi8EEESI_EEENS5_IJSI_SD_EEEEEEEvNS4_8identityES11_S1B_vS1C_EENS_8epilogue10collective18CollectiveEpilogueINS1E_23Sm100TmaWarpSpecializedILi2ELi2ELi32ELb0ELb0EEEJSJ_NS5_IJNST_ISG_SD_EES1J_EEEaSK_aSK_NS1E_6fusion15FusionCallbacksIS1I_NS1L_17LinearCombinationIaiaiLNS_15FloatRoundStyleE2EEESJ_S1K_JEEENS4_5SM1004TMEM4LOAD26SM100_TMEM_LOAD_16dp32b32xENS4_13SM90_TMA_LOADENS12_INS13_ILi2ELi4ELi3EEES16_NST_INS5_IJS17_SG_EEENS5_IJSG_SD_EEEEEEENS4_39AutoVectorizingCopyWithAssumedAlignmentILi128EEENS4_14SM90_TMA_STOREES20_S22_S22_EEEvvEEEEvNT_6ParamsE)
        /*0008*/ 	.word	0x0000005c


	//----- nvinfo : EIATTR_FRAME_SIZE
	.align		4
.L_19:
        /*000c*/ 	.byte	0x04, 0x11
        /*000e*/ 	.short	(.L_21 - .L_20)
	.align		4
.L_20:
        /*0010*/ 	.word	index@($__internal_2_$__cuda_sm10x_tcgen05_guardrail_trap_unallocated_columns_being_dealloced)
        /*0014*/ 	.word	0x00000000


	//----- nvinfo : EIATTR_FRAME_SIZE
	.align		4
.L_21:
        /*0018*/ 	.byte	0x04, 0x11
        /*001a*/ 	.short	(.L_23 - .L_22)
	.align		4
.L_22:
        /*001c*/ 	.word	index@($__internal_1_$__cuda_sm10x_tcgen05_guardrail_trap_phase_invalid_during_alloc)
        /*0020*/ 	.word	0x00000000


	//----- nvinfo : EIATTR_FRAME_SIZE
	.align		4
.L_23:
        /*0024*/ 	.byte	0x04, 0x11
        /*0026*/ 	.short	(.L_25 - .L_24)
	.align		4
.L_24:
        /*0028*/ 	.word	index@($__internal_0_$__cuda_sm10x_tcgen05_guardrail_trap_col_being_dealloced_not_returned_by_alloc)
        /*002c*/ 	.word	0x00000000


	//----- nvinfo : EIATTR_FRAME_SIZE
	.align		4
.L_25:
        /*0030*/ 	.byte	0x04, 0x11
        /*0032*/ 	.short	(.L_27 - .L_26)
	.align		4
.L_26:
        /*0034*/ 	.word	index@(_ZN7cutlass13device_kernelINS_4gemm6kernel13GemmUniversalIN4cute5tupleIJiiiiEEENS1_10collective13CollectiveMmaINS1_35MainloopSm100TmaUmmaWarpSpecializedILi34ELi2ELi4ENS5_IJNS4_1CILi2EEENSA_ILi4EEENSA_ILi1EEEEEEEENS5_IJNSA_ILi64EEENSA_ILi128EEENSA_ILi32EEEEEEaNS5_IJlSD_lEEEaSK_NS4_8TiledMMAINS4_8MMA_AtomIJNS4_15SM100_MMA_S8_SSIaaiLi64ELi128ELNS4_4UMMA5MajorE0ELSP_0ELNSO_8SaturateE0EEEEEENS4_6LayoutINS5_IJSD_SD_SD_EEENS5_IJNSA_ILi0EEESV_SV_EEEEENS5_IJNS4_10UnderscoreESY_SY_EEEEENS4_23SM90_TMA_LOAD_MULTICASTENS4_14ComposedLayoutINS4_7SwizzleILi1ELi4ELi3EEENS4_18smem_ptr_flag_bitsILi8EEENST_INS5_IJNSA_ILi8EEESI_EEENS5_IJSI_SD_EEEEEEEvNS4_8identityES11_S1B_vS1C_EENS_8epilogue10collective18CollectiveEpilogueINS1E_23Sm100TmaWarpSpecializedILi2ELi2ELi32ELb0ELb0EEEJSJ_NS5_IJNST_ISG_SD_EES1J_EEEaSK_aSK_NS1E_6fusion15FusionCallbacksIS1I_NS1L_17LinearCombinationIaiaiLNS_15FloatRoundStyleE2EEESJ_S1K_JEEENS4_5SM1004TMEM4LOAD26SM100_TMEM_LOAD_16dp32b32xENS4_13SM90_TMA_LOADENS12_INS13_ILi2ELi4ELi3EEES16_NST_INS5_IJS17_SG_EEENS5_IJSG_SD_EEEEEEENS4_39AutoVectorizingCopyWithAssumedAlignmentILi128EEENS4_14SM90_TMA_STOREES20_S22_S22_EEEvvEEEEvNT_6ParamsE)
        /*0038*/ 	.word	0x00000000


	//----- nvinfo : EIATTR_MIN_STACK_SIZE
	.align		4
.L_27:
        /*003c*/ 	.byte	0x04, 0x12
        /*003e*/ 	.short	(.L_29 - .L_28)
	.align		4
.L_28:
        /*0040*/ 	.word	index@(_ZN7cutlass13device_kernelINS_4gemm6kernel13GemmUniversalIN4cute5tupleIJiiiiEEENS1_10collective13CollectiveMmaINS1_35MainloopSm100TmaUmmaWarpSpecializedILi34ELi2ELi4ENS5_IJNS4_1CILi2EEENSA_ILi4EEENSA_ILi1EEEEEEEENS5_IJNSA_ILi64EEENSA_ILi128EEENSA_ILi32EEEEEEaNS5_IJlSD_lEEEaSK_NS4_8TiledMMAINS4_8MMA_AtomIJNS4_15SM100_MMA_S8_SSIaaiLi64ELi128ELNS4_4UMMA5MajorE0ELSP_0ELNSO_8SaturateE0EEEEEENS4_6LayoutINS5_IJSD_SD_SD_EEENS5_IJNSA_ILi0EEESV_SV_EEEEENS5_IJNS4_10UnderscoreESY_SY_EEEEENS4_23SM90_TMA_LOAD_MULTICASTENS4_14ComposedLayoutINS4_7SwizzleILi1ELi4ELi3EEENS4_18smem_ptr_flag_bitsILi8EEENST_INS5_IJNSA_ILi8EEESI_EEENS5_IJSI_SD_EEEEEEEvNS4_8identityES11_S1B_vS1C_EENS_8epilogue10collective18CollectiveEpilogueINS1E_23Sm100TmaWarpSpecializedILi2ELi2ELi32ELb0ELb0EEEJSJ_NS5_IJNST_ISG_SD_EES1J_EEEaSK_aSK_NS1E_6fusion15FusionCallbacksIS1I_NS1L_17LinearCombinationIaiaiLNS_15FloatRoundStyleE2EEESJ_S1K_JEEENS4_5SM1004TMEM4LOAD26SM100_TMEM_LOAD_16dp32b32xENS4_13SM90_TMA_LOADENS12_INS13_ILi2ELi4ELi3EEES16_NST_INS5_IJS17_SG_EEENS5_IJSG_SD_EEEEEEENS4_39AutoVectorizingCopyWithAssumedAlignmentILi128EEENS4_14SM90_TMA_STOREES20_S22_S22_EEEvvEEEEvNT_6ParamsE)
        /*0044*/ 	.word	0x00000000
.L_29:


//--------------------- .nv.compat                --------------------------
	.section	.nv.compat,"",@"SHT_CUDA_COMPAT_INFO"
	.align	4
        /*0000*/ 	.byte	0x02, 0x09, 0x01, 0x00, 0x02, 0x02, 0x03, 0x00, 0x02, 0x05, 0x06, 0x00, 0x03, 0x07, 0x01, 0x01
        /*0010*/ 	.byte	0x02, 0x03, 0x01, 0x00, 0x02, 0x06, 0x01, 0x00, 0x04, 0x0b, 0x08, 0x00, 0x01, 0x00, 0x00, 0x00
        /*0020*/ 	.byte	0x00, 0x00, 0x00, 0x00


//--------------------- .nv.info._ZN7cutlass13device_kernelINS_4gemm6kernel13GemmUniversalIN4cute5tupleIJiiiiEEENS1_10collective13CollectiveMmaINS1_35MainloopSm100TmaUmmaWarpSpecializedILi34ELi2ELi4ENS5_IJNS4_1CILi2EEENSA_ILi4EEENSA_ILi1EEEEEEEENS5_IJNSA_ILi64EEENSA_ILi128EEENSA_ILi32EEEEEEaNS5_IJlSD_lEEEaSK_NS4_8TiledMMAINS4_8MMA_AtomIJNS4_15SM100_MMA_S8_SSIaaiLi64ELi128ELNS4_4UMMA5MajorE0ELSP_0ELNSO_8SaturateE0EEEEEENS4_6LayoutINS5_IJSD_SD_SD_EEENS5_IJNSA_ILi0EEESV_SV_EEEEENS5_IJNS4_10UnderscoreESY_SY_EEEEENS4_23SM90_TMA_LOAD_MULTICASTENS4_14ComposedLayoutINS4_7SwizzleILi1ELi4ELi3EEENS4_18smem_ptr_flag_bitsILi8EEENST_INS5_IJNSA_ILi8EEESI_EEENS5_IJSI_SD_EEEEEEEvNS4_8identityES11_S1B_vS1C_EENS_8epilogue10collective18CollectiveEpilogueINS1E_23Sm100TmaWarpSpecializedILi2ELi2ELi32ELb0ELb0EEEJSJ_NS5_IJNST_ISG_SD_EES1J_EEEaSK_aSK_NS1E_6fusion15FusionCallbacksIS1I_NS1L_17LinearCombinationIaiaiLNS_15FloatRoundStyleE2EEESJ_S1K_JEEENS4_5SM1004TMEM4LOAD26SM100_TMEM_LOAD_16dp32b32xENS4_13SM90_TMA_LOADENS12_INS13_ILi2ELi4ELi3EEES16_NST_INS5_IJS17_SG_EEENS5_IJSG_SD_EEEEEEENS4_39AutoVectorizingCopyWithAssumedAlignmentILi128EEENS4_14SM90_TMA_STOREES20_S22_S22_EEEvvEEEEvNT_6ParamsE --------------------------
	.section	.nv.info._ZN7cutlass13device_kernelINS_4gemm6kernel13GemmUniversalIN4cute5tupleIJiiiiEEENS1_10collective13CollectiveMmaINS1_35MainloopSm100TmaUmmaWarpSpecializedILi34ELi2ELi4ENS5_IJNS4_1CILi2EEENSA_ILi4EEENSA_ILi1EEEEEEEENS5_IJNSA_ILi64EEENSA_ILi128EEENSA_ILi32EEEEEEaNS5_IJlSD_lEEEaSK_NS4_8TiledMMAINS4_8MMA_AtomIJNS4_15SM100_MMA_S8_SSIaaiLi64ELi128ELNS4_4UMMA5MajorE0ELSP_0ELNSO_8SaturateE0EEEEEENS4_6LayoutINS5_IJSD_SD_SD_EEENS5_IJNSA_ILi0EEESV_SV_EEEEENS5_IJNS4_10UnderscoreESY_SY_EEEEENS4_23SM90_TMA_LOAD_MULTICASTENS4_14ComposedLayoutINS4_7SwizzleILi1ELi4ELi3EEENS4_18smem_ptr_flag_bitsILi8EEENST_INS5_IJNSA_ILi8EEESI_EEENS5_IJSI_SD_EEEEEEEvNS4_8identityES11_S1B_vS1C_EENS_8epilogue10collective18CollectiveEpilogueINS1E_23Sm100TmaWarpSpecializedILi2ELi2ELi32ELb0ELb0EEEJSJ_NS5_IJNST_ISG_SD_EES1J_EEEaSK_aSK_NS1E_6fusion15FusionCallbacksIS1I_NS1L_17LinearCombinationIaiaiLNS_15FloatRoundStyleE2EEESJ_S1K_JEEENS4_5SM1004TMEM4LOAD26SM100_TMEM_LOAD_16dp32b32xENS4_13SM90_TMA_LOADENS12_INS13_ILi2ELi4ELi3EEES16_NST_INS5_IJS17_SG_EEENS5_IJSG_SD_EEEEEEENS4_39AutoVectorizingCopyWithAssumedAlignmentILi128EEENS4_14SM90_TMA_STOREES20_S22_S22_EEEvvEEEEvNT_6ParamsE,"",@"SHT_CUDA_INFO"
	.sectionflags	@""
	.align	4


	//----- nvinfo : EIATTR_CUDA_API_VERSION
	.align		4
        /*0000*/ 	.byte	0x04, 0x37
        /*0002*/ 	.short	(.L_31 - .L_30)
.L_30:
        /*0004*/ 	.word	0x00000082


	//----- nvinfo : EIATTR_KPARAM_INFO
	.align		4
.L_31:
        /*0008*/ 	.byte	0x04, 0x17
        /*000a*/ 	.short	(.L_33 - .L_32)
.L_32:
        /*000c*/ 	.word	0x00000000
        /*0010*/ 	.short	0x0000
        /*0012*/ 	.short	0x0000
        /*0014*/ 	.byte	0x00, 0xf0, 0x01, 0x20


	//----- nvinfo : EIATTR_AT_ENTRY_FRAGMENTS
	.align		4
.L_33:
        /*0018*/ 	.byte	0x04, 0x4f
        /*001a*/ 	.short	(.L_35 - .L_34)


	//   ....[0]....
.L_34:
        /*001c*/ 	.word	0x00000006


	//----- nvinfo : EIATTR_RESERVED_SMEM_USED
	.align		4
.L_35:
        /*0020*/ 	.byte	0x01, 0x41
	.zero		2


	//----- nvinfo : EIATTR_SPARSE_MMA_MASK
	.align		4
        /*0024*/ 	.byte	0x03, 0x50
        /*0026*/ 	.short	0x0000


	//----- nvinfo : EIATTR_TCGEN05_1CTA_USED
	.align		4
        /*0028*/ 	.byte	0x01, 0x51
	.zero		2


	//----- nvinfo : EIATTR_MAXREG_COUNT
	.align		4
        /*002c*/ 	.byte	0x03, 0x1b
        /*002e*/ 	.short	0x00ff


	//----- nvinfo : EIATTR_NUM_BARRIERS
	.align		4
        /*0030*/ 	.byte	0x02, 0x4c
        /*0032*/ 	.byte	0x07
	.zero		1


	//----- nvinfo : EIATTR_EXTERNS
	.align		4
        /*0034*/ 	.byte	0x04, 0x0f
        /*0036*/ 	.short	(.L_37 - .L_36)


	//   ....[0]....
	.align		4
.L_36:
        /*0038*/ 	.word	index@(__assertfail)


	//----- nvinfo : EIATTR_MERCURY_ISA_VERSION
	.align		4
.L_37:
        /*003c*/ 	.byte	0x03, 0x5f
        /*003e*/ 	.short	0x0101


	//----- nvinfo : EIATTR_INT_WARP_WIDE_INSTR_OFFSETS
	.align		4
        /*0040*/ 	.byte	0x04, 0x31
        /*0042*/ 	.short	(.L_39 - .L_38)


	//   ....[0]....
.L_38:
        /*0044*/ 	.word	0x00005210


	//   ....[1]....
        /*0048*/ 	.word	0x00005240


	//   ....[2]....
        /*004c*/ 	.word	0x00005260


	//   ....[3]....
        /*0050*/ 	.word	0x00005d80


	//   ....[4]....
        /*0054*/ 	.word	0x00005df0


	//   ....[5]....
        /*0058*/ 	.word	0x00005ed0


	//   ....[6]....
        /*005c*/ 	.word	0x00005f80


	//----- nvinfo : EIATTR_COOP_GROUP_MASK_REGIDS
	.align		4
.L_39:
        /*0060*/ 	.byte	0x04, 0x29
        /*0062*/ 	.short	(.L_41 - .L_40)


	//   ....[0]....
.L_40:
        /*0064*/ 	.word	0xffffffff


	//   ....[1]....
        /*0068*/ 	.word	0xffffffff


	//   ....[2]....
        /*006c*/ 	.word	0xffffffff


	//   ....[3]....
        /*0070*/ 	.word	0xffffffff


	//   ....[4]....
        /*0074*/ 	.word	0xffffffff


	//   ....[5]....
        /*0078*/ 	.word	0xffffffff


	//   ....[6]....
        /*007c*/ 	.word	0xffffffff


	//   ....[7]....
        /*0080*/ 	.word	0xffffffff


	//   ....[8]....
        /*0084*/ 	.word	0xffffffff


	//   ....[9]....
        /*0088*/ 	.word	0xffffffff


	//   ....[10]....
        /*008c*/ 	.word	0xffffffff


	//   ....[11]....
        /*0090*/ 	.word	0xffffffff


	//   ....[12]....
        /*0094*/ 	.word	0xffffffff


	//   ....[13]....
        /*0098*/ 	.word	0xffffffff


	//----- nvinfo : EIATTR_COOP_GROUP_INSTR_OFFSETS
	.align		4
.L_41:
        /*009c*/ 	.byte	0x04, 0x28
        /*009e*/ 	.short	(.L_43 - .L_42)


	//   ....[0]....
.L_42:
        /*00a0*/ 	.word	0x00000080


	//   ....[1]....
        /*00a4*/ 	.word	0x000004e0


	//   ....[2]....
        /*00a8*/ 	.word	0x00000a80


	//   ....[3]....
        /*00ac*/ 	.word	0x00000be0


	//   ....[4]....
        /*00b0*/ 	.word	0x00000ce0


	//   ....[5]....
        /*00b4*/ 	.word	0x00000e50


	//   ....[6]....
        /*00b8*/ 	.word	0x00000ff0


	//   ....[7]....
        /*00bc*/ 	.word	0x000011a0


	//   ....[8]....
        /*00c0*/ 	.word	0x000025d0


	//   ....[9]....
        /*00c4*/ 	.word	0x00004550


	//   ....[10]....
        /*00c8*/ 	.word	0x00004760


	//   ....[11]....
        /*00cc*/ 	.word	0x00004790


	//   ....[12]....
        /*00d0*/ 	.word	0x000050f0


	//   ....[13]....
        /*00d4*/ 	.word	0x00005320


	//----- nvinfo : EIATTR_VRC_CTA_INIT_COUNT
	.align		4
.L_43:
        /*00d8*/ 	.byte	0x02, 0x4a
        /*00da*/ 	.byte	0x80
	.zero		1


	//----- nvinfo : EIATTR_SYSCALL_OFFSETS
	.align		4
        /*00dc*/ 	.byte	0x04, 0x46
        /*00de*/ 	.short	(.L_45 - .L_44)


	//   ....[0]....
.L_44:
        /*00e0*/ 	.word	0x00006b80


	//   ....[1]....
        /*00e4*/ 	.word	0x00006cc0


	//   ....[2]....
        /*00e8*/ 	.word	0x000074b0


	//   ....[3]....
        /*00ec*/ 	.word	0x00008250


	//----- nvinfo : EIATTR_MBARRIER_INSTR_OFFSETS
	.align		4
.L_45:
        /*00f0*/ 	.byte	0x04, 0x39
        /*00f2*/ 	.short	(.L_47 - .L_46)


	//   ....[0]....
.L_46:
        /*00f4*/ 	.word	0x00000620
        /*00f8*/ 	.word	0x000000ff
        /*00fc*/ 	.word	0x00000000
        /*0100*/ 	.short	0x0100
        /*0102*/ 	.byte	0x04
	.zero		1


	//   ....[1]....
        /*0104*/ 	.word	0x00000630
        /*0108*/ 	.word	0x000000ff
        /*010c*/ 	.word	0x00000110
        /*0110*/ 	.short	0x0100
        /*0112*/ 	.byte	0x04
	.zero		1


	//   ....[2]....
        /*0114*/ 	.word	0x00000640
        /*0118*/ 	.word	0x000000ff
        /*011c*/ 	.word	0x00000008
        /*0120*/ 	.short	0x0100
        /*0122*/ 	.byte	0x04
	.zero		1


	//   ....[3]....
        /*0124*/ 	.word	0x00000650
        /*0128*/ 	.word	0x000000ff
        /*012c*/ 	.word	0x00000118
        /*0130*/ 	.short	0x0100
        /*0132*/ 	.byte	0x04
	.zero		1


	//   ....[4]....
        /*0134*/ 	.word	0x00000660
        /*0138*/ 	.word	0x000000ff
        /*013c*/ 	.word	0x00000010
        /*0140*/ 	.short	0x0100
        /*0142*/ 	.byte	0x04
	.zero		1


	//   ....[5]....
        /*0144*/ 	.word	0x00000670
        /*0148*/ 	.word	0x000000ff
        /*014c*/ 	.word	0x00000120
        /*0150*/ 	.short	0x0100
        /*0152*/ 	.byte	0x04
	.zero		1


	//   ....[6]....
        /*0154*/ 	.word	0x00000680
        /*0158*/ 	.word	0x000000ff
        /*015c*/ 	.word	0x00000018
        /*0160*/ 	.short	0x0100
        /*0162*/ 	.byte	0x04
	.zero		1


	//   ....[7]....
        /*0164*/ 	.word	0x00000690
        /*0168*/ 	.word	0x000000ff
        /*016c*/ 	.word	0x00000128
        /*0170*/ 	.short	0x0100
        /*0172*/ 	.byte	0x04
	.zero		1


	//   ....[8]....
        /*0174*/ 	.word	0x000006a0
        /*0178*/ 	.word	0x000000ff
        /*017c*/ 	.word	0x00000020
        /*0180*/ 	.short	0x0100
        /*0182*/ 	.byte	0x04
	.zero		1


	//   ....[9]....
        /*0184*/ 	.word	0x000006b0
        /*0188*/ 	.word	0x000000ff
        /*018c*/ 	.word	0x00000130
        /*0190*/ 	.short	0x0100
        /*0192*/ 	.byte	0x04
	.zero		1


	//   ....[10]....
        /*0194*/ 	.word	0x000006c0
        /*0198*/ 	.word	0x000000ff
        /*019c*/ 	.word	0x00000028
        /*01a0*/ 	.short	0x0100
        /*01a2*/ 	.byte	0x04
	.zero		1


	//   ....[11]....
        /*01a4*/ 	.word	0x000006d0
        /*01a8*/ 	.word	0x000000ff
        /*01ac*/ 	.word	0x00000138
        /*01b0*/ 	.short	0x0100
        /*01b2*/ 	.byte	0x04
	.zero		1


	//   ....[12]....
        /*01b4*/ 	.word	0x000006e0
        /*01b8*/ 	.word	0x000000ff
        /*01bc*/ 	.word	0x00000030
        /*01c0*/ 	.short	0x0100
        /*01c2*/ 	.byte	0x04
	.zero		1


	//   ....[13]....
        /*01c4*/ 	.word	0x000006f0
        /*01c8*/ 	.word	0x000000ff
        /*01cc*/ 	.word	0x00000140
        /*01d0*/ 	.short	0x0100
        /*01d2*/ 	.byte	0x04
	.zero		1


	//   ....[14]....
        /*01d4*/ 	.word	0x00000700
        /*01d8*/ 	.word	0x000000ff
        /*01dc*/ 	.word	0x00000038
        /*01e0*/ 	.short	0x0100
        /*01e2*/ 	.byte	0x04
	.zero		1


	//   ....[15]....
        /*01e4*/ 	.word	0x00000710
        /*01e8*/ 	.word	0x000000ff
        /*01ec*/ 	.word	0x00000148
        /*01f0*/ 	.short	0x0100
        /*01f2*/ 	.byte	0x04
	.zero		1


	//   ....[16]....
        /*01f4*/ 	.word	0x00000720
        /*01f8*/ 	.word	0x000000ff
        /*01fc*/ 	.word	0x00000040
        /*0200*/ 	.short	0x0100
        /*0202*/ 	.byte	0x04
	.zero		1


	//   ....[17]....
        /*0204*/ 	.word	0x00000730
        /*0208*/ 	.word	0x000000ff
        /*020c*/ 	.word	0x00000150
        /*0210*/ 	.short	0x0100
        /*0212*/ 	.byte	0x04
	.zero		1


	//   ....[18]....
        /*0214*/ 	.word	0x00000740
        /*0218*/ 	.word	0x000000ff
        /*021c*/ 	.word	0x00000048
        /*0220*/ 	.short	0x0100
        /*0222*/ 	.byte	0x04
	.zero		1


	//   ....[19]....
        /*0224*/ 	.word	0x00000750
        /*0228*/ 	.word	0x000000ff
        /*022c*/ 	.word	0x00000158
        /*0230*/ 	.short	0x0100
        /*0232*/ 	.byte	0x04
	.zero		1


	//   ....[20]....
        /*0234*/ 	.word	0x00000760
        /*0238*/ 	.word	0x000000ff
        /*023c*/ 	.word	0x00000050
        /*0240*/ 	.short	0x0100
        /*0242*/ 	.byte	0x04
	.zero		1


	//   ....[21]....
        /*0244*/ 	.word	0x00000770
        /*0248*/ 	.word	0x000000ff
        /*024c*/ 	.word	0x00000160
        /*0250*/ 	.short	0x0100
        /*0252*/ 	.byte	0x04
	.zero		1


	//   ....[22]....
        /*0254*/ 	.word	0x00000780
        /*0258*/ 	.word	0x000000ff
        /*025c*/ 	.word	0x00000058
        /*0260*/ 	.short	0x0100
        /*0262*/ 	.byte	0x04
	.zero		1


	//   ....[23]....
        /*0264*/ 	.word	0x00000790
        /*0268*/ 	.word	0x000000ff
        /*026c*/ 	.word	0x00000168
        /*0270*/ 	.short	0x0100
        /*0272*/ 	.byte	0x04
	.zero		1


	//   ....[24]....
        /*0274*/ 	.word	0x000007a0
        /*0278*/ 	.word	0x000000ff
        /*027c*/ 	.word	0x00000060
        /*0280*/ 	.short	0x0100
        /*0282*/ 	.byte	0x04
	.zero		1


	//   ....[25]....
        /*0284*/ 	.word	0x000007b0
        /*0288*/ 	.word	0x000000ff
        /*028c*/ 	.word	0x00000170
        /*0290*/ 	.short	0x0100
        /*0292*/ 	.byte	0x04
	.zero		1


	//   ....[26]....
        /*0294*/ 	.word	0x000007c0
        /*0298*/ 	.word	0x000000ff
        /*029c*/ 	.word	0x00000068
        /*02a0*/ 	.short	0x0100
        /*02a2*/ 	.byte	0x04
	.zero		1


	//   ....[27]....
        /*02a4*/ 	.word	0x000007d0
        /*02a8*/ 	.word	0x000000ff
        /*02ac*/ 	.word	0x00000178
        /*02b0*/ 	.short	0x0100
        /*02b2*/ 	.byte	0x04
	.zero		1


	//   ....[28]....
        /*02b4*/ 	.word	0x000007e0
        /*02b8*/ 	.word	0x000000ff
        /*02bc*/ 	.word	0x00000070
        /*02c0*/ 	.short	0x0100
        /*02c2*/ 	.byte	0x04
	.zero		1


	//   ....[29]....
        /*02c4*/ 	.word	0x000007f0
        /*02c8*/ 	.word	0x000000ff
        /*02cc*/ 	.word	0x00000180
        /*02d0*/ 	.short	0x0100
        /*02d2*/ 	.byte	0x04
	.zero		1


	//   ....[30]....
        /*02d4*/ 	.word	0x00000800
        /*02d8*/ 	.word	0x000000ff
        /*02dc*/ 	.word	0x00000078
        /*02e0*/ 	.short	0x0100
        /*02e2*/ 	.byte	0x04
	.zero		1


	//   ....[31]....
        /*02e4*/ 	.word	0x00000810
        /*02e8*/ 	.word	0x000000ff
        /*02ec*/ 	.word	0x00000188
        /*02f0*/ 	.short	0x0100
        /*02f2*/ 	.byte	0x04
	.zero		1


	//   ....[32]....
        /*02f4*/ 	.word	0x00000820
        /*02f8*/ 	.word	0x000000ff
        /*02fc*/ 	.word	0x00000080
        /*0300*/ 	.short	0x0100
        /*0302*/ 	.byte	0x04
	.zero		1


	//   ....[33]....
        /*0304*/ 	.word	0x00000830
        /*0308*/ 	.word	0x000000ff
        /*030c*/ 	.word	0x00000190
        /*0310*/ 	.short	0x0100
        /*0312*/ 	.byte	0x04
	.zero		1


	//   ....[34]....
        /*0314*/ 	.word	0x00000840
        /*0318*/ 	.word	0x000000ff
        /*031c*/ 	.word	0x00000088
        /*0320*/ 	.short	0x0100
        /*0322*/ 	.byte	0x04
	.zero		1


	//   ....[35]....
        /*0324*/ 	.word	0x00000850
        /*0328*/ 	.word	0x000000ff
        /*032c*/ 	.word	0x00000198
        /*0330*/ 	.short	0x0100
        /*0332*/ 	.byte	0x04
	.zero		1


	//   ....[36]....
        /*0334*/ 	.word	0x00000860
        /*0338*/ 	.word	0x000000ff
        /*033c*/ 	.word	0x00000090
        /*0340*/ 	.short	0x0100
        /*0342*/ 	.byte	0x04
	.zero		1


	//   ....[37]....
        /*0344*/ 	.word	0x00000870
        /*0348*/ 	.word	0x000000ff
        /*034c*/ 	.word	0x000001a0
        /*0350*/ 	.short	0x0100
        /*0352*/ 	.byte	0x04
	.zero		1


	//   ....[38]....
        /*0354*/ 	.word	0x00000880
        /*0358*/ 	.word	0x000000ff
        /*035c*/ 	.word	0x00000098
        /*0360*/ 	.short	0x0100
        /*0362*/ 	.byte	0x04
	.zero		1


	//   ....[39]....
        /*0364*/ 	.word	0x00000890
        /*0368*/ 	.word	0x000000ff
        /*036c*/ 	.word	0x000001a8
        /*0370*/ 	.short	0x0100
        /*0372*/ 	.byte	0x04
	.zero		1


	//   ....[40]....
        /*0374*/ 	.word	0x000008a0
        /*0378*/ 	.word	0x000000ff
        /*037c*/ 	.word	0x000000a0
        /*0380*/ 	.short	0x0100
        /*0382*/ 	.byte	0x04
	.zero		1


	//   ....[41]....
        /*0384*/ 	.word	0x000008b0
        /*0388*/ 	.word	0x000000ff
        /*038c*/ 	.word	0x000001b0
        /*0390*/ 	.short	0x0100
        /*0392*/ 	.byte	0x04
	.zero		1


	//   ....[42]....
        /*0394*/ 	.word	0x000008c0
        /*0398*/ 	.word	0x000000ff
        /*039c*/ 	.word	0x000000a8
        /*03a0*/ 	.short	0x0100
        /*03a2*/ 	.byte	0x04
	.zero		1


	//   ....[43]....
        /*03a4*/ 	.word	0x000008d0
        /*03a8*/ 	.word	0x000000ff
        /*03ac*/ 	.word	0x000001b8
        /*03b0*/ 	.short	0x0100
        /*03b2*/ 	.byte	0x04
	.zero		1


	//   ....[44]....
        /*03b4*/ 	.word	0x000008e0
        /*03b8*/ 	.word	0x000000ff
        /*03bc*/ 	.word	0x000000b0
        /*03c0*/ 	.short	0x0100
        /*03c2*/ 	.byte	0x04
	.zero		1


	//   ....[45]....
        /*03c4*/ 	.word	0x000008f0
        /*03c8*/ 	.word	0x000000ff
        /*03cc*/ 	.word	0x000001c0
        /*03d0*/ 	.short	0x0100
        /*03d2*/ 	.byte	0x04
	.zero		1


	//   ....[46]....
        /*03d4*/ 	.word	0x00000900
        /*03d8*/ 	.word	0x000000ff
        /*03dc*/ 	.word	0x000000b8
        /*03e0*/ 	.short	0x0100
        /*03e2*/ 	.byte	0x04
	.zero		1


	//   ....[47]....
        /*03e4*/ 	.word	0x00000910
        /*03e8*/ 	.word	0x000000ff
        /*03ec*/ 	.word	0x000001c8
        /*03f0*/ 	.short	0x0100
        /*03f2*/ 	.byte	0x04
	.zero		1


	//   ....[48]....
        /*03f4*/ 	.word	0x00000920
        /*03f8*/ 	.word	0x000000ff
        /*03fc*/ 	.word	0x000000c0
        /*0400*/ 	.short	0x0100
        /*0402*/ 	.byte	0x04
	.zero		1


	//   ....[49]....
        /*0404*/ 	.word	0x00000930
        /*0408*/ 	.word	0x000000ff
        /*040c*/ 	.word	0x000001d0
        /*0410*/ 	.short	0x0100
        /*0412*/ 	.byte	0x04
	.zero		1


	//   ....[50]....
        /*0414*/ 	.word	0x00000940
        /*0418*/ 	.word	0x000000ff
        /*041c*/ 	.word	0x000000c8
        /*0420*/ 	.short	0x0100
        /*0422*/ 	.byte	0x04
	.zero		1


	//   ....[51]....
        /*0424*/ 	.word	0x00000950
        /*0428*/ 	.word	0x000000ff
        /*042c*/ 	.word	0x000001d8
        /*0430*/ 	.short	0x0100
        /*0432*/ 	.byte	0x04
	.zero		1


	//   ....[52]....
        /*0434*/ 	.word	0x00000960
        /*0438*/ 	.word	0x000000ff
        /*043c*/ 	.word	0x000000d0
        /*0440*/ 	.short	0x0100
        /*0442*/ 	.byte	0x04
	.zero		1


	//   ....[53]....
        /*0444*/ 	.word	0x00000970
        /*0448*/ 	.word	0x000000ff
        /*044c*/ 	.word	0x000001e0
        /*0450*/ 	.short	0x0100
        /*0452*/ 	.byte	0x04
	.zero		1


	//   ....[54]....
        /*0454*/ 	.word	0x00000980
        /*0458*/ 	.word	0x000000ff
        /*045c*/ 	.word	0x000000d8
        /*0460*/ 	.short	0x0100
        /*0462*/ 	.byte	0x04
	.zero		1


	//   ....[55]....
        /*0464*/ 	.word	0x00000990
        /*0468*/ 	.word	0x000000ff
        /*046c*/ 	.word	0x000001e8
        /*0470*/ 	.short	0x0100
        /*0472*/ 	.byte	0x04
	.zero		1


	//   ....[56]....
        /*0474*/ 	.word	0x000009a0
        /*0478*/ 	.word	0x000000ff
        /*047c*/ 	.word	0x000000e0
        /*0480*/ 	.short	0x0100
        /*0482*/ 	.byte	0x04
	.zero		1


	//   ....[57]....
        /*0484*/ 	.word	0x000009b0
        /*0488*/ 	.word	0x000000ff
        /*048c*/ 	.word	0x000001f0
        /*0490*/ 	.short	0x0100
        /*0492*/ 	.byte	0x04
	.zero		1


	//   ....[58]....
        /*0494*/ 	.word	0x000009c0
        /*0498*/ 	.word	0x000000ff
        /*049c*/ 	.word	0x000000e8
        /*04a0*/ 	.short	0x0100
        /*04a2*/ 	.byte	0x04
	.zero		1


	//   ....[59]....
        /*04a4*/ 	.word	0x000009d0
        /*04a8*/ 	.word	0x000000ff
        /*04ac*/ 	.word	0x000001f8
        /*04b0*/ 	.short	0x0100
        /*04b2*/ 	.byte	0x04
	.zero		1


	//   ....[60]....
        /*04b4*/ 	.word	0x000009e0
        /*04b8*/ 	.word	0x000000ff
        /*04bc*/ 	.word	0x000000f0
        /*04c0*/ 	.short	0x0100
        /*04c2*/ 	.byte	0x04
	.zero		1


	//   ....[61]....
        /*04c4*/ 	.word	0x000009f0
        /*04c8*/ 	.word	0x000000ff
        /*04cc*/ 	.word	0x00000200
        /*04d0*/ 	.short	0x0100
        /*04d2*/ 	.byte	0x04
	.zero		1


	//   ....[62]....
        /*04d4*/ 	.word	0x00000a00
        /*04d8*/ 	.word	0x000000ff
        /*04dc*/ 	.word	0x000000f8
        /*04e0*/ 	.short	0x0100
        /*04e2*/ 	.byte	0x04
	.zero		1


	//   ....[63]....
        /*04e4*/ 	.word	0x00000a10
        /*04e8*/ 	.word	0x000000ff
        /*04ec*/ 	.word	0x00000208
        /*04f0*/ 	.short	0x0100
        /*04f2*/ 	.byte	0x04
	.zero		1


	//   ....[64]....
        /*04f4*/ 	.word	0x00000a20
        /*04f8*/ 	.word	0x000000ff
        /*04fc*/ 	.word	0x00000100
        /*0500*/ 	.short	0x0100
        /*0502*/ 	.byte	0x04
	.zero		1


	//   ....[65]....
        /*0504*/ 	.word	0x00000a30
        /*0508*/ 	.word	0x000000ff
        /*050c*/ 	.word	0x00000210
        /*0510*/ 	.short	0x0100
        /*0512*/ 	.byte	0x04
	.zero		1


	//   ....[66]....
        /*0514*/ 	.word	0x00000a40
        /*0518*/ 	.word	0x000000ff
        /*051c*/ 	.word	0x00000108
        /*0520*/ 	.short	0x0100
        /*0522*/ 	.byte	0x04
	.zero		1


	//   ....[67]....
        /*0524*/ 	.word	0x00000a50
        /*0528*/ 	.word	0x000000ff
        /*052c*/ 	.word	0x00000218
        /*0530*/ 	.short	0x0100
        /*0532*/ 	.byte	0x04
	.zero		1


	//   ....[68]....
        /*0534*/ 	.word	0x00000b90
        /*0538*/ 	.word	0x000000ff
        /*053c*/ 	.word	0x00000220
        /*0540*/ 	.short	0x0100
        /*0542*/ 	.byte	0x04
	.zero		1


	//   ....[69]....
        /*0544*/ 	.word	0x00000ba0
        /*0548*/ 	.word	0x000000ff
        /*054c*/ 	.word	0x00000230
        /*0550*/ 	.short	0x0100
        /*0552*/ 	.byte	0x04
	.zero		1


	//   ....[70]....
        /*0554*/ 	.word	0x00000bb0
        /*0558*/ 	.word	0x000000ff
        /*055c*/ 	.word	0x00000228
        /*0560*/ 	.short	0x0100
        /*0562*/ 	.byte	0x04
	.zero		1


	//   ....[71]....
        /*0564*/ 	.word	0x00000bc0
        /*0568*/ 	.word	0x000000ff
        /*056c*/ 	.word	0x00000238
        /*0570*/ 	.short	0x0100
        /*0572*/ 	.byte	0x04
	.zero		1


	//   ....[72]....
        /*0574*/ 	.word	0x00000cb0
        /*0578*/ 	.word	0x000000ff
        /*057c*/ 	.word	0x00000240
        /*0580*/ 	.short	0x0100
        /*0582*/ 	.byte	0x06
	.zero		1


	//   ....[73]....
        /*0584*/ 	.word	0x00000cc0
        /*0588*/ 	.word	0x000000ff
        /*058c*/ 	.word	0x00000248
        /*0590*/ 	.short	0x0100
        /*0592*/ 	.byte	0x06
	.zero		1


	//   ....[74]....
        /*0594*/ 	.word	0x00000e00
        /*0598*/ 	.word	0x000000ff
        /*059c*/ 	.word	0x00000250
        /*05a0*/ 	.short	0x0100
        /*05a2*/ 	.byte	0x06
	.zero		1


	//   ....[75]....
        /*05a4*/ 	.word	0x00000e10
        /*05a8*/ 	.word	0x000000ff
        /*05ac*/ 	.word	0x00000260
        /*05b0*/ 	.short	0x0100
        /*05b2*/ 	.byte	0x06
	.zero		1


	//   ....[76]....
        /*05b4*/ 	.word	0x00000e20
        /*05b8*/ 	.word	0x000000ff
        /*05bc*/ 	.word	0x00000258
        /*05c0*/ 	.short	0x0100
        /*05c2*/ 	.byte	0x06
	.zero		1


	//   ....[77]....
        /*05c4*/ 	.word	0x00000e30
        /*05c8*/ 	.word	0x000000ff
        /*05cc*/ 	.word	0x00000268
        /*05d0*/ 	.short	0x0100
        /*05d2*/ 	.byte	0x06
	.zero		1


	//   ....[78]....
        /*05d4*/ 	.word	0x00000f60
        /*05d8*/ 	.word	0x000000ff
        /*05dc*/ 	.word	0x00000270
        /*05e0*/ 	.short	0x0100
        /*05e2*/ 	.byte	0x04
	.zero		1


	//   ....[79]....
        /*05e4*/ 	.word	0x00000f70
        /*05e8*/ 	.word	0x000000ff
        /*05ec*/ 	.word	0x00000290
        /*05f0*/ 	.short	0x0100
        /*05f2*/ 	.byte	0x04
	.zero		1


	//   ....[80]....
        /*05f4*/ 	.word	0x00000f80
        /*05f8*/ 	.word	0x000000ff
        /*05fc*/ 	.word	0x00000278
        /*0600*/ 	.short	0x0100
        /*0602*/ 	.byte	0x04
	.zero		1


	//   ....[81]....
        /*0604*/ 	.word	0x00000f90
        /*0608*/ 	.word	0x000000ff
        /*060c*/ 	.word	0x00000298
        /*0610*/ 	.short	0x0100
        /*0612*/ 	.byte	0x04
	.zero		1


	//   ....[82]....
        /*0614*/ 	.word	0x00000fa0
        /*0618*/ 	.word	0x000000ff
        /*061c*/ 	.word	0x00000280
        /*0620*/ 	.short	0x0100
        /*0622*/ 	.byte	0x04
	.zero		1


	//   ....[83]....
        /*0624*/ 	.word	0x00000fb0
        /*0628*/ 	.word	0x000000ff
        /*062c*/ 	.word	0x000002a0
        /*0630*/ 	.short	0x0100
        /*0632*/ 	.byte	0x04
	.zero		1


	//   ....[84]....
        /*0634*/ 	.word	0x00000fc0
        /*0638*/ 	.word	0x000000ff
        /*063c*/ 	.word	0x00000288
        /*0640*/ 	.short	0x0100
        /*0642*/ 	.byte	0x04
	.zero		1


	//   ....[85]....
        /*0644*/ 	.word	0x00000fd0
        /*0648*/ 	.word	0x000000ff
        /*064c*/ 	.word	0x000002a8
        /*0650*/ 	.short	0x0100
        /*0652*/ 	.byte	0x04
	.zero		1


	//   ....[86]....
        /*0654*/ 	.word	0x000010c0
        /*0658*/ 	.word	0x000000ff
        /*065c*/ 	.word	0x000002b0
        /*0660*/ 	.short	0x0100
        /*0662*/ 	.byte	0x04
	.zero		1


	//   ....[87]....
        /*0664*/ 	.word	0x000010d0
        /*0668*/ 	.word	0x000000ff
        /*066c*/ 	.word	0x000002c0
        /*0670*/ 	.short	0x0100
        /*0672*/ 	.byte	0x04
	.zero		1


	//   ....[88]....
        /*0674*/ 	.word	0x000010e0
        /*0678*/ 	.word	0x000000ff
        /*067c*/ 	.word	0x000002b8
        /*0680*/ 	.short	0x0100
        /*0682*/ 	.byte	0x04
	.zero		1


	//   ....[89]....
        /*0684*/ 	.word	0x000010f0
        /*0688*/ 	.word	0x000000ff
        /*068c*/ 	.word	0x000002c8
        /*0690*/ 	.short	0x0100
        /*0692*/ 	.byte	0x04
	.zero		1


	//   ....[90]....
        /*0694*/ 	.word	0x00001e20
        /*0698*/ 	.word	0x00000000
        /*069c*/ 	.word	0x000002c0
        /*06a0*/ 	.short	0x010a
        /*06a2*/ 	.byte	0xff
	.zero		1


	//   ....[91]....
        /*06a4*/ 	.word	0x00001e50
        /*06a8*/ 	.word	0x00000000
        /*06ac*/ 	.word	0x000002b0
        /*06b0*/ 	.short	0x0101
        /*06b2*/ 	.byte	0xff
	.zero		1


	//   ....[92]....
        /*06b4*/ 	.word	0x00001f30
        /*06b8*/ 	.word	0x000000ff
        /*06bc*/ 	.word	0x00000110
        /*06c0*/ 	.short	0x010a
        /*06c2*/ 	.byte	0x04
	.zero		1


	//   ....[93]....
        /*06c4*/ 	.word	0x00001fb0
        /*06c8*/ 	.word	0x000000ff
        /*06cc*/ 	.word	0x00000110
        /*06d0*/ 	.short	0x010a
        /*06d2*/ 	.byte	0x21
	.zero		1


	//   ....[94]....
        /*06d4*/ 	.word	0x00002140
        /*06d8*/ 	.word	0x000000ff
        /*06dc*/ 	.word	0x00000110
        /*06e0*/ 	.short	0x010a
        /*06e2*/ 	.byte	0x08
	.zero		1


	//   ....[95]....
        /*06e4*/ 	.word	0x00002270
        /*06e8*/ 	.word	0x000000ff
        /*06ec*/ 	.word	0x00000248
        /*06f0*/ 	.short	0x0101
        /*06f2*/ 	.byte	0x06
	.zero		1


	//   ....[96]....
        /*06f4*/ 	.word	0x00002290
        /*06f8*/ 	.word	0x000000ff
        /*06fc*/ 	.word	0x00000110
        /*0700*/ 	.short	0x010a
        /*0702*/ 	.byte	0x04
	.zero		1


	//   ....[97]....
        /*0704*/ 	.word	0x00002310
        /*0708*/ 	.word	0x000000ff
        /*070c*/ 	.word	0x00000110
        /*0710*/ 	.short	0x010a
        /*0712*/ 	.byte	0x11
	.zero		1


	//   ....[98]....
        /*0714*/ 	.word	0x000024a0
        /*0718*/ 	.word	0x000000ff
        /*071c*/ 	.word	0x00000110
        /*0720*/ 	.short	0x010a
        /*0722*/ 	.byte	0x07
	.zero		1


	//   ....[99]....
        /*0724*/ 	.word	0x00002600
        /*0728*/ 	.word	0x00000003
        /*072c*/ 	.word	0x00000250
        /*0730*/ 	.short	0x010a
        /*0732*/ 	.byte	0xff
	.zero		1


	//   ....[100]....
        /*0734*/ 	.word	0x00002750
        /*0738*/ 	.word	0x00000000
        /*073c*/ 	.word	0x00000000
        /*0740*/ 	.short	0x0101
        /*0742*/ 	.byte	0xff
	.zero		1


	//   ....[101]....
        /*0744*/ 	.word	0x00002cf0
        /*0748*/ 	.word	0x000000ff
        /*074c*/ 	.word	0x00000000
        /*0750*/ 	.short	0x010a
        /*0752*/ 	.byte	0x04
	.zero		1


	//   ....[102]....
        /*0754*/ 	.word	0x00002d80
        /*0758*/ 	.word	0x000000ff
        /*075c*/ 	.word	0x00000000
        /*0760*/ 	.short	0x010a
        /*0762*/ 	.byte	0x05
	.zero		1


	//   ....[103]....
        /*0764*/ 	.word	0x00002e10
        /*0768*/ 	.word	0x000000ff
        /*076c*/ 	.word	0x00000000
        /*0770*/ 	.short	0x010a
        /*0772*/ 	.byte	0x05
	.zero		1


	//   ....[104]....
        /*0774*/ 	.word	0x00002ea0
        /*0778*/ 	.word	0x000000ff
        /*077c*/ 	.word	0x00000000
        /*0780*/ 	.short	0x010a
        /*0782*/ 	.byte	0x05
	.zero		1


	//   ....[105]....
        /*0784*/ 	.word	0x00002f30
        /*0788*/ 	.word	0x000000ff
        /*078c*/ 	.word	0x00000000
        /*0790*/ 	.short	0x010a
        /*0792*/ 	.byte	0x05
	.zero		1


	//   ....[106]....
        /*0794*/ 	.word	0x00002fc0
        /*0798*/ 	.word	0x000000ff
        /*079c*/ 	.word	0x00000000
        /*07a0*/ 	.short	0x010a
        /*07a2*/ 	.byte	0x05
	.zero		1


	//   ....[107]....
        /*07a4*/ 	.word	0x00003050
        /*07a8*/ 	.word	0x000000ff
        /*07ac*/ 	.word	0x00000000
        /*07b0*/ 	.short	0x010a
        /*07b2*/ 	.byte	0x05
	.zero		1


	//   ....[108]....
        /*07b4*/ 	.word	0x000030e0
        /*07b8*/ 	.word	0x000000ff
        /*07bc*/ 	.word	0x00000000
        /*07c0*/ 	.short	0x010a
        /*07c2*/ 	.byte	0x05
	.zero		1


	//   ....[109]....
        /*07c4*/ 	.word	0x00003170
        /*07c8*/ 	.word	0x000000ff
        /*07cc*/ 	.word	0x00000000
        /*07d0*/ 	.short	0x010a
        /*07d2*/ 	.byte	0x05
	.zero		1


	//   ....[110]....
        /*07d4*/ 	.word	0x00003200
        /*07d8*/ 	.word	0x000000ff
        /*07dc*/ 	.word	0x00000000
        /*07e0*/ 	.short	0x010a
        /*07e2*/ 	.byte	0x05
	.zero		1


	//   ....[111]....
        /*07e4*/ 	.word	0x00003290
        /*07e8*/ 	.word	0x000000ff
        /*07ec*/ 	.word	0x00000000
        /*07f0*/ 	.short	0x010a
        /*07f2*/ 	.byte	0x05
	.zero		1


	//   ....[112]....
        /*07f4*/ 	.word	0x00003320
        /*07f8*/ 	.word	0x000000ff
        /*07fc*/ 	.word	0x00000000
        /*0800*/ 	.short	0x010a
        /*0802*/ 	.byte	0x05
	.zero		1


	//   ....[113]....
        /*0804*/ 	.word	0x000033b0
        /*0808*/ 	.word	0x000000ff
        /*080c*/ 	.word	0x00000000
        /*0810*/ 	.short	0x010a
        /*0812*/ 	.byte	0x05
	.zero		1


	//   ....[114]....
        /*0814*/ 	.word	0x00003440
        /*0818*/ 	.word	0x000000ff
        /*081c*/ 	.word	0x00000000
        /*0820*/ 	.short	0x010a
        /*0822*/ 	.byte	0x05
	.zero		1


	//   ....[115]....
        /*0824*/ 	.word	0x000034d0
        /*0828*/ 	.word	0x000000ff
        /*082c*/ 	.word	0x00000000
        /*0830*/ 	.short	0x010a
        /*0832*/ 	.byte	0x05
	.zero		1


	//   ....[116]....
        /*0834*/ 	.word	0x00003560
        /*0838*/ 	.word	0x000000ff
        /*083c*/ 	.word	0x00000000
        /*0840*/ 	.short	0x010a
        /*0842*/ 	.byte	0x05
	.zero		1


	//   ....[117]....
        /*0844*/ 	.word	0x000035f0
        /*0848*/ 	.word	0x000000ff
        /*084c*/ 	.word	0x00000000
        /*0850*/ 	.short	0x010a
        /*0852*/ 	.byte	0x05
	.zero		1


	//   ....[118]....
        /*0854*/ 	.word	0x00003680
        /*0858*/ 	.word	0x000000ff
        /*085c*/ 	.word	0x00000000
        /*0860*/ 	.short	0x010a
        /*0862*/ 	.byte	0x05
	.zero		1


	//   ....[119]....
        /*0864*/ 	.word	0x00003710
        /*0868*/ 	.word	0x000000ff
        /*086c*/ 	.word	0x00000000
        /*0870*/ 	.short	0x010a
        /*0872*/ 	.byte	0x05
	.zero		1


	//   ....[120]....
        /*0874*/ 	.word	0x000037a0
        /*0878*/ 	.word	0x000000ff
        /*087c*/ 	.word	0x00000000
        /*0880*/ 	.short	0x010a
        /*0882*/ 	.byte	0x05
	.zero		1


	//   ....[121]....
        /*0884*/ 	.word	0x00003830
        /*0888*/ 	.word	0x000000ff
        /*088c*/ 	.word	0x00000000
        /*0890*/ 	.short	0x010a
        /*0892*/ 	.byte	0x05
	.zero		1


	//   ....[122]....
        /*0894*/ 	.word	0x000038c0
        /*0898*/ 	.word	0x000000ff
        /*089c*/ 	.word	0x00000000
        /*08a0*/ 	.short	0x010a
        /*08a2*/ 	.byte	0x05
	.zero		1


	//   ....[123]....
        /*08a4*/ 	.word	0x00003950
        /*08a8*/ 	.word	0x000000ff
        /*08ac*/ 	.word	0x00000000
        /*08b0*/ 	.short	0x010a
        /*08b2*/ 	.byte	0x05
	.zero		1


	//   ....[124]....
        /*08b4*/ 	.word	0x000039e0
        /*08b8*/ 	.word	0x000000ff
        /*08bc*/ 	.word	0x00000000
        /*08c0*/ 	.short	0x010a
        /*08c2*/ 	.byte	0x05
	.zero		1


	//   ....[125]....
        /*08c4*/ 	.word	0x00003a70
        /*08c8*/ 	.word	0x000000ff
        /*08cc*/ 	.word	0x00000000
        /*08d0*/ 	.short	0x010a
        /*08d2*/ 	.byte	0x05
	.zero		1


	//   ....[126]....
        /*08d4*/ 	.word	0x00003b00
        /*08d8*/ 	.word	0x000000ff
        /*08dc*/ 	.word	0x00000000
        /*08e0*/ 	.short	0x010a
        /*08e2*/ 	.byte	0x05
	.zero		1


	//   ....[127]....
        /*08e4*/ 	.word	0x00003b90
        /*08e8*/ 	.word	0x000000ff
        /*08ec*/ 	.word	0x00000000
        /*08f0*/ 	.short	0x010a
        /*08f2*/ 	.byte	0x05
	.zero		1


	//   ....[128]....
        /*08f4*/ 	.word	0x00003c20
        /*08f8*/ 	.word	0x000000ff
        /*08fc*/ 	.word	0x00000000
        /*0900*/ 	.short	0x010a
        /*0902*/ 	.byte	0x05
	.zero		1


	//   ....[129]....
        /*0904*/ 	.word	0x00003cb0
        /*0908*/ 	.word	0x000000ff
        /*090c*/ 	.word	0x00000000
        /*0910*/ 	.short	0x010a
        /*0912*/ 	.byte	0x05
	.zero		1


	//   ....[130]....
        /*0914*/ 	.word	0x00003d40
        /*0918*/ 	.word	0x000000ff
        /*091c*/ 	.word	0x00000000
        /*0920*/ 	.short	0x010a
        /*0922*/ 	.byte	0x05
	.zero		1


	//   ....[131]....
        /*0924*/ 	.word	0x00003dd0
        /*0928*/ 	.word	0x000000ff
        /*092c*/ 	.word	0x00000000
        /*0930*/ 	.short	0x010a
        /*0932*/ 	.byte	0x05
	.zero		1


	//   ....[132]....
        /*0934*/ 	.word	0x00003e60
        /*0938*/ 	.word	0x000000ff
        /*093c*/ 	.word	0x00000000
        /*0940*/ 	.short	0x010a
        /*0942*/ 	.byte	0x05
	.zero		1


	//   ....[133]....
        /*0944*/ 	.word	0x00003ef0
        /*0948*/ 	.word	0x000000ff
        /*094c*/ 	.word	0x00000000
        /*0950*/ 	.short	0x010a
        /*0952*/ 	.byte	0x05
	.zero		1


	//   ....[134]....
        /*0954*/ 	.word	0x00003f90
        /*0958*/ 	.word	0x00000000
        /*095c*/ 	.word	0x00000000
        /*0960*/ 	.short	0x010a
        /*0962*/ 	.byte	0xff
	.zero		1


	//   ....[135]....
        /*0964*/ 	.word	0x000040b0
        /*0968*/ 	.word	0x00000002
        /*096c*/ 	.word	0x000002b0
        /*0970*/ 	.short	0x010a
        /*0972*/ 	.byte	0xff
	.zero		1


	//   ....[136]....
        /*0974*/ 	.word	0x00004120
        /*0978*/ 	.word	0x00000002
        /*097c*/ 	.word	0x00000000
        /*0980*/ 	.short	0x0101
        /*0982*/ 	.byte	0xff
	.zero		1


	//   ....[137]....
        /*0984*/ 	.word	0x00004140
        /*0988*/ 	.word	0x000000ff
        /*098c*/ 	.word	0x00000260
        /*0990*/ 	.short	0x010a
        /*0992*/ 	.byte	0x04
	.zero		1


	//   ....[138]....
        /*0994*/ 	.word	0x00004260
        /*0998*/ 	.word	0x00000002
        /*099c*/ 	.word	0x00000250
        /*09a0*/ 	.short	0x010a
        /*09a2*/ 	.byte	0xff
	.zero		1


	//   ....[139]....
        /*09a4*/ 	.word	0x00004360
        /*09a8*/ 	.word	0x00000002
        /*09ac*/ 	.word	0x00000000
        /*09b0*/ 	.short	0x0101
        /*09b2*/ 	.byte	0xff
	.zero		1


	//   ....[140]....
        /*09b4*/ 	.word	0x000043f0
        /*09b8*/ 	.word	0x000000ff
        /*09bc*/ 	.word	0x00000260
        /*09c0*/ 	.short	0x0106
        /*09c2*/ 	.byte	0x04
	.zero		1


	//   ....[141]....
        /*09c4*/ 	.word	0x00004410
        /*09c8*/ 	.word	0x000000ff
        /*09cc*/ 	.word	0x00000260
        /*09d0*/ 	.short	0x010a
        /*09d2*/ 	.byte	0x04
	.zero		1


	//   ....[142]....
        /*09d4*/ 	.word	0x000044a0
        /*09d8*/ 	.word	0x000000ff
        /*09dc*/ 	.word	0x00000260
        /*09e0*/ 	.short	0x0106
        /*09e2*/ 	.byte	0x07
	.zero		1


	//   ....[143]....
        /*09e4*/ 	.word	0x000044e0
        /*09e8*/ 	.word	0x00000000
        /*09ec*/ 	.word	0x00000260
        /*09f0*/ 	.short	0x010a
        /*09f2*/ 	.byte	0xff
	.zero		1


	//   ....[144]....
        /*09f4*/ 	.word	0x000049d0
        /*09f8*/ 	.word	0x00000000
        /*09fc*/ 	.word	0x00000250
        /*0a00*/ 	.short	0x010a
        /*0a02*/ 	.byte	0xff
	.zero		1


	//   ....[145]....
        /*0a04*/ 	.word	0x00004ad0
        /*0a08*/ 	.word	0x00000003
        /*0a0c*/ 	.word	0x00000000
        /*0a10*/ 	.short	0x0101
        /*0a12*/ 	.byte	0xff
	.zero		1


	//   ....[146]....
        /*0a14*/ 	.word	0x00004ae0
        /*0a18*/ 	.word	0x000000ff
        /*0a1c*/ 	.word	0x00000000
        /*0a20*/ 	.short	0x010a
        /*0a22*/ 	.byte	0x04
	.zero		1


	//   ....[147]....
        /*0a24*/ 	.word	0x00004b00
        /*0a28*/ 	.word	0x000000ff
        /*0a2c*/ 	.word	0x00000290
        /*0a30*/ 	.short	0x010a
        /*0a32*/ 	.byte	0x13
	.zero		1


	//   ....[148]....
        /*0a34*/ 	.word	0x00004c40
        /*0a38*/ 	.word	0x000000ff
        /*0a3c*/ 	.word	0x00000000
        /*0a40*/ 	.short	0x010a
        /*0a42*/ 	.byte	0x06
	.zero		1


	//   ....[149]....
        /*0a44*/ 	.word	0x00004d40
        /*0a48*/ 	.word	0x000000ff
        /*0a4c*/ 	.word	0x00000000
        /*0a50*/ 	.short	0x010a
        /*0a52*/ 	.byte	0x04
	.zero		1


	//   ....[150]....
        /*0a54*/ 	.word	0x00004f20
        /*0a58*/ 	.word	0x000000ff
        /*0a5c*/ 	.word	0x00000000
        /*0a60*/ 	.short	0x010a
        /*0a62*/ 	.byte	0x04
	.zero		1


	//   ....[151]....
        /*0a64*/ 	.word	0x00004fb0
        /*0a68*/ 	.word	0x000000ff
        /*0a6c*/ 	.word	0x00000000
        /*0a70*/ 	.short	0x010a
        /*0a72*/ 	.byte	0x05
	.zero		1


	//   ....[152]....
        /*0a74*/ 	.word	0x00005040
        /*0a78*/ 	.word	0x000000ff
        /*0a7c*/ 	.word	0x00000000
        /*0a80*/ 	.short	0x010a
        /*0a82*/ 	.byte	0x05
	.zero		1


	//   ....[153]....
        /*0a84*/ 	.word	0x000050d0
        /*0a88*/ 	.word	0x000000ff
        /*0a8c*/ 	.word	0x00000000
        /*0a90*/ 	.short	0x010a
        /*0a92*/ 	.byte	0x04
	.zero		1


	//   ....[154]....
        /*0a94*/ 	.word	0x00005580
        /*0a98*/ 	.word	0x0000000c
        /*0a9c*/ 	.word	0x00000250
        /*0aa0*/ 	.short	0x010a
        /*0aa2*/ 	.byte	0xff
	.zero		1


	//   ....[155]....
        /*0aa4*/ 	.word	0x000056f0
        /*0aa8*/ 	.word	0x00000000
        /*0aac*/ 	.word	0x00000000
        /*0ab0*/ 	.short	0x0101
        /*0ab2*/ 	.byte	0xff
	.zero		1


	//   ....[156]....
        /*0ab4*/ 	.word	0x00005b80
        /*0ab8*/ 	.word	0x000000ff
        /*0abc*/ 	.word	0x00000248
        /*0ac0*/ 	.short	0x010a
        /*0ac2*/ 	.byte	0x15
	.zero		1


	//   ....[157]....
        /*0ac4*/ 	.word	0x00005d00
        /*0ac8*/ 	.word	0x000000ff
        /*0acc*/ 	.word	0x00000230
        /*0ad0*/ 	.short	0x010a
        /*0ad2*/ 	.byte	0x15
	.zero		1


	//   ....[158]....
        /*0ad4*/ 	.word	0x00005e80
        /*0ad8*/ 	.word	0x000000ff
        /*0adc*/ 	.word	0x00000220
        /*0ae0*/ 	.short	0x010b
        /*0ae2*/ 	.byte	0x15
	.zero		1


	//   ....[159]....
        /*0ae4*/ 	.word	0x00005e90
        /*0ae8*/ 	.word	0x000000ff
        /*0aec*/ 	.word	0x00000000
        /*0af0*/ 	.short	0x0101
        /*0af2*/ 	.byte	0x06
	.zero		1


	//   ....[160]....
        /*0af4*/ 	.word	0x00005ea0
        /*0af8*/ 	.word	0x000000ff
        /*0afc*/ 	.word	0x00000238
        /*0b00*/ 	.short	0x010a
        /*0b02*/ 	.byte	0x15
	.zero		1


	//   ....[161]....
        /*0b04*/ 	.word	0x00006080
        /*0b08*/ 	.word	0x000000ff
        /*0b0c*/ 	.word	0x00000228
        /*0b10*/ 	.short	0x010b
        /*0b12*/ 	.byte	0x15
	.zero		1


	//   ....[162]....
        /*0b14*/ 	.word	0x00006090
        /*0b18*/ 	.word	0x000000ff
        /*0b1c*/ 	.word	0x00000000
        /*0b20*/ 	.short	0x0101
        /*0b22*/ 	.byte	0x21
	.zero		1


	//   ....[163]....
        /*0b24*/ 	.word	0x000060c0
        /*0b28*/ 	.word	0x000000ff
        /*0b2c*/ 	.word	0x00000230
        /*0b30*/ 	.short	0x010a
        /*0b32*/ 	.byte	0x15
	.zero		1


	//   ....[164]....
        /*0b34*/ 	.word	0x00006100
        /*0b38*/ 	.word	0x00000000
        /*0b3c*/ 	.word	0x00000238
        /*0b40*/ 	.short	0x010a
        /*0b42*/ 	.byte	0xff
	.zero		1


	//   ....[165]....
        /*0b44*/ 	.word	0x00006430
        /*0b48*/ 	.word	0x00000003
        /*0b4c*/ 	.word	0x00000250
        /*0b50*/ 	.short	0x010a
        /*0b52*/ 	.byte	0xff
	.zero		1


	//   ....[166]....
        /*0b54*/ 	.word	0x000065b0
        /*0b58*/ 	.word	0x00000000
        /*0b5c*/ 	.word	0x00000000
        /*0b60*/ 	.short	0x0101
        /*0b62*/ 	.byte	0xff
	.zero		1


	//   ....[167]....
        /*0b64*/ 	.word	0x00007090
        /*0b68*/ 	.word	0x00000003
        /*0b6c*/ 	.word	0x00000220
        /*0b70*/ 	.short	0x010a
        /*0b72*/ 	.byte	0xff
	.zero		1


	//   ....[168]....
        /*0b74*/ 	.word	0x000070b0
        /*0b78*/ 	.word	0x0000002b
        /*0b7c*/ 	.word	0x00000270
        /*0b80*/ 	.short	0x010a
        /*0b82*/ 	.byte	0xff
	.zero		1


	//   ....[169]....
        /*0b84*/ 	.word	0x000071f0
        /*0b88*/ 	.word	0x00000003
        /*0b8c*/ 	.word	0x00000220
        /*0b90*/ 	.short	0x010a
        /*0b92*/ 	.byte	0xff
	.zero		1


	//   ....[170]....
        /*0b94*/ 	.word	0x00007310
        /*0b98*/ 	.word	0x00000000
        /*0b9c*/ 	.word	0x00000000
        /*0ba0*/ 	.short	0x0101
        /*0ba2*/ 	.byte	0xff
	.zero		1


	//   ....[171]....
        /*0ba4*/ 	.word	0x00007390
        /*0ba8*/ 	.word	0x0000002b
        /*0bac*/ 	.word	0x00000270
        /*0bb0*/ 	.short	0x010a
        /*0bb2*/ 	.byte	0xff
	.zero		1


	//   ....[172]....
        /*0bb4*/ 	.word	0x00007f00
        /*0bb8*/ 	.word	0x00000003
        /*0bbc*/ 	.word	0x00000220
        /*0bc0*/ 	.short	0x010a
        /*0bc2*/ 	.byte	0xff
	.zero		1


	//   ....[173]....
        /*0bc4*/ 	.word	0x00007fb0
        /*0bc8*/ 	.word	0x00000003
        /*0bcc*/ 	.word	0x00000220
        /*0bd0*/ 	.short	0x010a
        /*0bd2*/ 	.byte	0xff
	.zero		1


	//   ....[174]....
        /*0bd4*/ 	.word	0x000080d0
        /*0bd8*/ 	.word	0x00000000
        /*0bdc*/ 	.word	0x00000000
        /*0be0*/ 	.short	0x0101
        /*0be2*/ 	.byte	0xff
	.zero		1


	//   ....[175]....
        /*0be4*/ 	.word	0x000084e0
        /*0be8*/ 	.word	0x000000ff
        /*0bec*/ 	.word	0x00000000
        /*0bf0*/ 	.short	0x0101
        /*0bf2*/ 	.byte	0x04
	.zero		1


	//   ....[176]....
        /*0bf4*/ 	.word	0x00008dd0
        /*0bf8*/ 	.word	0x00000000
        /*0bfc*/ 	.word	0x000002c0
        /*0c00*/ 	.short	0x010a
        /*0c02*/ 	.byte	0xff
	.zero		1


	//   ....[177]....
        /*0c04*/ 	.word	0x00008e30
        /*0c08*/ 	.word	0x00000000
        /*0c0c*/ 	.word	0x00000110
        /*0c10*/ 	.short	0x010a
        /*0c12*/ 	.byte	0xff
	.zero		1


	//   ....[178]....
        /*0c14*/ 	.word	0x00008e90
        /*0c18*/ 	.word	0x00000000
        /*0c1c*/ 	.word	0x00000110
        /*0c20*/ 	.short	0x010a
        /*0c22*/ 	.byte	0xff
	.zero		1


	//   ....[179]....
        /*0c24*/ 	.word	0x00008ee0
        /*0c28*/ 	.word	0x00000003
        /*0c2c*/ 	.word	0x00000250
        /*0c30*/ 	.short	0x010a
        /*0c32*/ 	.byte	0xff
	.zero		1


	//   ....[180]....
        /*0c34*/ 	.word	0x00008f40
        /*0c38*/ 	.word	0x00000000
        /*0c3c*/ 	.word	0x00000000
        /*0c40*/ 	.short	0x010a
        /*0c42*/ 	.byte	0xff
	.zero		1


	//   ....[181]....
        /*0c44*/ 	.word	0x00008fa0
        /*0c48*/ 	.word	0x00000000
        /*0c4c*/ 	.word	0x00000000
        /*0c50*/ 	.short	0x010a
        /*0c52*/ 	.byte	0xff
	.zero		1


	//   ....[182]....
        /*0c54*/ 	.word	0x00009000
        /*0c58*/ 	.word	0x00000000
        /*0c5c*/ 	.word	0x00000000
        /*0c60*/ 	.short	0x010a
        /*0c62*/ 	.byte	0xff
	.zero		1


	//   ....[183]....
        /*0c64*/ 	.word	0x00009060
        /*0c68*/ 	.word	0x00000000
        /*0c6c*/ 	.word	0x00000000
        /*0c70*/ 	.short	0x010a
        /*0c72*/ 	.byte	0xff
	.zero		1


	//   ....[184]....
        /*0c74*/ 	.word	0x000090c0
        /*0c78*/ 	.word	0x00000000
        /*0c7c*/ 	.word	0x00000000
        /*0c80*/ 	.short	0x010a
        /*0c82*/ 	.byte	0xff
	.zero		1


	//   ....[185]....
        /*0c84*/ 	.word	0x00009120
        /*0c88*/ 	.word	0x00000000
        /*0c8c*/ 	.word	0x00000000
        /*0c90*/ 	.short	0x010a
        /*0c92*/ 	.byte	0xff
	.zero		1


	//   ....[186]....
        /*0c94*/ 	.word	0x00009180
        /*0c98*/ 	.word	0x00000000
        /*0c9c*/ 	.word	0x00000000
        /*0ca0*/ 	.short	0x010a
        /*0ca2*/ 	.byte	0xff
	.zero		1


	//   ....[187]....
        /*0ca4*/ 	.word	0x000091e0
        /*0ca8*/ 	.word	0x00000000
        /*0cac*/ 	.word	0x00000000
        /*0cb0*/ 	.short	0x010a
        /*0cb2*/ 	.byte	0xff
	.zero		1


	//   ....[188]....
        /*0cb4*/ 	.word	0x00009240
        /*0cb8*/ 	.word	0x00000000
        /*0cbc*/ 	.word	0x00000000
        /*0cc0*/ 	.short	0x010a
        /*0cc2*/ 	.byte	0xff
	.zero		1


	//   ....[189]....
        /*0cc4*/ 	.word	0x000092a0
        /*0cc8*/ 	.word	0x00000000
        /*0ccc*/ 	.word	0x00000000
        /*0cd0*/ 	.short	0x010a
        /*0cd2*/ 	.byte	0xff
	.zero		1


	//   ....[190]....
        /*0cd4*/ 	.word	0x00009300
        /*0cd8*/ 	.word	0x00000000
        /*0cdc*/ 	.word	0x00000000
        /*0ce0*/ 	.short	0x010a
        /*0ce2*/ 	.byte	0xff
	.zero		1


	//   ....[191]....
        /*0ce4*/ 	.word	0x00009360
        /*0ce8*/ 	.word	0x00000000
        /*0cec*/ 	.word	0x00000000
        /*0cf0*/ 	.short	0x010a
        /*0cf2*/ 	.byte	0xff
	.zero		1


	//   ....[192]....
        /*0cf4*/ 	.word	0x000093c0
        /*0cf8*/ 	.word	0x00000000
        /*0cfc*/ 	.word	0x00000000
        /*0d00*/ 	.short	0x010a
        /*0d02*/ 	.byte	0xff
	.zero		1


	//   ....[193]....
        /*0d04*/ 	.word	0x00009420
        /*0d08*/ 	.word	0x00000000
        /*0d0c*/ 	.word	0x00000000
        /*0d10*/ 	.short	0x010a
        /*0d12*/ 	.byte	0xff
	.zero		1


	//   ....[194]....
        /*0d14*/ 	.word	0x00009480
        /*0d18*/ 	.word	0x00000000
        /*0d1c*/ 	.word	0x00000000
        /*0d20*/ 	.short	0x010a
        /*0d22*/ 	.byte	0xff
	.zero		1


	//   ....[195]....
        /*0d24*/ 	.word	0x000094e0
        /*0d28*/ 	.word	0x00000000
        /*0d2c*/ 	.word	0x00000000
        /*0d30*/ 	.short	0x010a
        /*0d32*/ 	.byte	0xff
	.zero		1


	//   ....[196]....
        /*0d34*/ 	.word	0x00009540
        /*0d38*/ 	.word	0x00000000
        /*0d3c*/ 	.word	0x00000000
        /*0d40*/ 	.short	0x010a
        /*0d42*/ 	.byte	0xff
	.zero		1


	//   ....[197]....
        /*0d44*/ 	.word	0x000095a0
        /*0d48*/ 	.word	0x00000000
        /*0d4c*/ 	.word	0x00000000
        /*0d50*/ 	.short	0x010a
        /*0d52*/ 	.byte	0xff
	.zero		1


	//   ....[198]....
        /*0d54*/ 	.word	0x00009600
        /*0d58*/ 	.word	0x00000000
        /*0d5c*/ 	.word	0x00000000
        /*0d60*/ 	.short	0x010a
        /*0d62*/ 	.byte	0xff
	.zero		1


	//   ....[199]....
        /*0d64*/ 	.word	0x00009660
        /*0d68*/ 	.word	0x00000000
        /*0d6c*/ 	.word	0x00000000
        /*0d70*/ 	.short	0x010a
        /*0d72*/ 	.byte	0xff
	.zero		1


	//   ....[200]....
        /*0d74*/ 	.word	0x000096c0
        /*0d78*/ 	.word	0x00000000
        /*0d7c*/ 	.word	0x00000000
        /*0d80*/ 	.short	0x010a
        /*0d82*/ 	.byte	0xff
	.zero		1


	//   ....[201]....
        /*0d84*/ 	.word	0x00009720
        /*0d88*/ 	.word	0x00000000
        /*0d8c*/ 	.word	0x00000000
        /*0d90*/ 	.short	0x010a
        /*0d92*/ 	.byte	0xff
	.zero		1


	//   ....[202]....
        /*0d94*/ 	.word	0x00009780
        /*0d98*/ 	.word	0x00000000
        /*0d9c*/ 	.word	0x00000000
        /*0da0*/ 	.short	0x010a
        /*0da2*/ 	.byte	0xff
	.zero		1


	//   ....[203]....
        /*0da4*/ 	.word	0x000097e0
        /*0da8*/ 	.word	0x00000000
        /*0dac*/ 	.word	0x00000000
        /*0db0*/ 	.short	0x010a
        /*0db2*/ 	.byte	0xff
	.zero		1


	//   ....[204]....
        /*0db4*/ 	.word	0x00009840
        /*0db8*/ 	.word	0x00000000
        /*0dbc*/ 	.word	0x00000000
        /*0dc0*/ 	.short	0x010a
        /*0dc2*/ 	.byte	0xff
	.zero		1


	//   ....[205]....
        /*0dc4*/ 	.word	0x000098a0
        /*0dc8*/ 	.word	0x00000000
        /*0dcc*/ 	.word	0x00000000
        /*0dd0*/ 	.short	0x010a
        /*0dd2*/ 	.byte	0xff
	.zero		1


	//   ....[206]....
        /*0dd4*/ 	.word	0x00009900
        /*0dd8*/ 	.word	0x00000000
        /*0ddc*/ 	.word	0x00000000
        /*0de0*/ 	.short	0x010a
        /*0de2*/ 	.byte	0xff
	.zero		1


	//   ....[207]....
        /*0de4*/ 	.word	0x00009960
        /*0de8*/ 	.word	0x00000000
        /*0dec*/ 	.word	0x00000000
        /*0df0*/ 	.short	0x010a
        /*0df2*/ 	.byte	0xff
	.zero		1


	//   ....[208]....
        /*0df4*/ 	.word	0x000099c0
        /*0df8*/ 	.word	0x00000000
        /*0dfc*/ 	.word	0x00000000
        /*0e00*/ 	.short	0x010a
        /*0e02*/ 	.byte	0xff
	.zero		1


	//   ....[209]....
        /*0e04*/ 	.word	0x00009a20
        /*0e08*/ 	.word	0x00000000
        /*0e0c*/ 	.word	0x00000000
        /*0e10*/ 	.short	0x010a
        /*0e12*/ 	.byte	0xff
	.zero		1


	//   ....[210]....
        /*0e14*/ 	.word	0x00009a80
        /*0e18*/ 	.word	0x00000000
        /*0e1c*/ 	.word	0x00000000
        /*0e20*/ 	.short	0x010a
        /*0e22*/ 	.byte	0xff
	.zero		1


	//   ....[211]....
        /*0e24*/ 	.word	0x00009ae0
        /*0e28*/ 	.word	0x00000000
        /*0e2c*/ 	.word	0x00000000
        /*0e30*/ 	.short	0x010a
        /*0e32*/ 	.byte	0xff
	.zero		1


	//   ....[212]....
        /*0e34*/ 	.word	0x00009b40
        /*0e38*/ 	.word	0x00000000
        /*0e3c*/ 	.word	0x00000000
        /*0e40*/ 	.short	0x010a
        /*0e42*/ 	.byte	0xff
	.zero		1


	//   ....[213]....
        /*0e44*/ 	.word	0x00009b90
        /*0e48*/ 	.word	0x00000002
        /*0e4c*/ 	.word	0x000002b0
        /*0e50*/ 	.short	0x010a
        /*0e52*/ 	.byte	0xff
	.zero		1


	//   ....[214]....
        /*0e54*/ 	.word	0x00009bf0
        /*0e58*/ 	.word	0x00000002
        /*0e5c*/ 	.word	0x00000260
        /*0e60*/ 	.short	0x010a
        /*0e62*/ 	.byte	0xff
	.zero		1


	//   ....[215]....
        /*0e64*/ 	.word	0x00009c40
        /*0e68*/ 	.word	0x00000002
        /*0e6c*/ 	.word	0x00000250
        /*0e70*/ 	.short	0x010a
        /*0e72*/ 	.byte	0xff
	.zero		1


	//   ....[216]....
        /*0e74*/ 	.word	0x00009ca0
        /*0e78*/ 	.word	0x00000000
        /*0e7c*/ 	.word	0x00000260
        /*0e80*/ 	.short	0x010a
        /*0e82*/ 	.byte	0xff
	.zero		1


	//   ....[217]....
        /*0e84*/ 	.word	0x00009cf0
        /*0e88*/ 	.word	0x00000000
        /*0e8c*/ 	.word	0x00000250
        /*0e90*/ 	.short	0x010a
        /*0e92*/ 	.byte	0xff
	.zero		1


	//   ....[218]....
        /*0e94*/ 	.word	0x00009d50
        /*0e98*/ 	.word	0x00000002
        /*0e9c*/ 	.word	0x00000290
        /*0ea0*/ 	.short	0x010a
        /*0ea2*/ 	.byte	0xff
	.zero		1


	//   ....[219]....
        /*0ea4*/ 	.word	0x00009db0
        /*0ea8*/ 	.word	0x00000000
        /*0eac*/ 	.word	0x00000000
        /*0eb0*/ 	.short	0x010a
        /*0eb2*/ 	.byte	0xff
	.zero		1


	//   ....[220]....
        /*0eb4*/ 	.word	0x00009e10
        /*0eb8*/ 	.word	0x00000000
        /*0ebc*/ 	.word	0x00000000
        /*0ec0*/ 	.short	0x010a
        /*0ec2*/ 	.byte	0xff
	.zero		1


	//   ....[221]....
        /*0ec4*/ 	.word	0x00009e70
        /*0ec8*/ 	.word	0x00000000
        /*0ecc*/ 	.word	0x00000000
        /*0ed0*/ 	.short	0x010a
        /*0ed2*/ 	.byte	0xff
	.zero		1


	//   ....[222]....
        /*0ed4*/ 	.word	0x00009ed0
        /*0ed8*/ 	.word	0x00000000
        /*0edc*/ 	.word	0x00000000
        /*0ee0*/ 	.short	0x010a
        /*0ee2*/ 	.byte	0xff
	.zero		1


	//   ....[223]....
        /*0ee4*/ 	.word	0x00009f30
        /*0ee8*/ 	.word	0x00000000
        /*0eec*/ 	.word	0x00000000
        /*0ef0*/ 	.short	0x010a
        /*0ef2*/ 	.byte	0xff
	.zero		1


	//   ....[224]....
        /*0ef4*/ 	.word	0x00009f80
        /*0ef8*/ 	.word	0x0000000c
        /*0efc*/ 	.word	0x00000250
        /*0f00*/ 	.short	0x010a
        /*0f02*/ 	.byte	0xff
	.zero		1


	//   ....[225]....
        /*0f04*/ 	.word	0x00009fe0
        /*0f08*/ 	.word	0x00000000
        /*0f0c*/ 	.word	0x00000248
        /*0f10*/ 	.short	0x010a
        /*0f12*/ 	.byte	0xff
	.zero		1


	//   ....[226]....
        /*0f14*/ 	.word	0x0000a040
        /*0f18*/ 	.word	0x00000000
        /*0f1c*/ 	.word	0x00000230
        /*0f20*/ 	.short	0x010a
        /*0f22*/ 	.byte	0xff
	.zero		1


	//   ....[227]....
        /*0f24*/ 	.word	0x0000a0a0
        /*0f28*/ 	.word	0x00000000
        /*0f2c*/ 	.word	0x00000238
        /*0f30*/ 	.short	0x010a
        /*0f32*/ 	.byte	0xff
	.zero		1


	//   ....[228]....
        /*0f34*/ 	.word	0x0000a100
        /*0f38*/ 	.word	0x00000000
        /*0f3c*/ 	.word	0x00000230
        /*0f40*/ 	.short	0x010a
        /*0f42*/ 	.byte	0xff
	.zero		1


	//   ....[229]....
        /*0f44*/ 	.word	0x0000a150
        /*0f48*/ 	.word	0x00000003
        /*0f4c*/ 	.word	0x00000250
        /*0f50*/ 	.short	0x010a
        /*0f52*/ 	.byte	0xff
	.zero		1


	//   ....[230]....
        /*0f54*/ 	.word	0x0000a1a0
        /*0f58*/ 	.word	0x00000003
        /*0f5c*/ 	.word	0x00000220
        /*0f60*/ 	.short	0x010a
        /*0f62*/ 	.byte	0xff
	.zero		1


	//   ....[231]....
        /*0f64*/ 	.word	0x0000a1f0
        /*0f68*/ 	.word	0x0000002b
        /*0f6c*/ 	.word	0x00000270
        /*0f70*/ 	.short	0x010a
        /*0f72*/ 	.byte	0xff
	.zero		1


	//   ....[232]....
        /*0f74*/ 	.word	0x0000a240
        /*0f78*/ 	.word	0x00000003
        /*0f7c*/ 	.word	0x00000220
        /*0f80*/ 	.short	0x010a
        /*0f82*/ 	.byte	0xff
	.zero		1


	//----- nvinfo : EIATTR_NUM_MBARRIERS
	.align		4
.L_47:
        /*0f84*/ 	.byte	0x03, 0x38
        /*0f86*/ 	.short	0x005a


	//----- nvinfo : EIATTR_EXIT_INSTR_OFFSETS
	.align		4
        /*0f88*/ 	.byte	0x04, 0x1c
        /*0f8a*/ 	.short	(.L_49 - .L_48)


	//   ....[0]....
.L_48:
        /*0f8c*/ 	.word	0x00003fc0


	//   ....[1]....
        /*0f90*/ 	.word	0x000044b0


	//   ....[2]....
        /*0f94*/ 	.word	0x00004510


	//   ....[3]....
        /*0f98*/ 	.word	0x00005330


	//   ....[4]....
        /*0f9c*/ 	.word	0x00006130


	//   ....[5]....
        /*0fa0*/ 	.word	0x00006170


	//   ....[6]....
        /*0fa4*/ 	.word	0x00008dc0


	//----- nvinfo : EIATTR_MAX_THREADS
	.align		4
.L_49:
        /*0fa8*/ 	.byte	0x04, 0x05
        /*0faa*/ 	.short	(.L_51 - .L_50)
.L_50:
        /*0fac*/ 	.word	0x00000100
        /*0fb0*/ 	.word	0x00000001
        /*0fb4*/ 	.word	0x00000001


	//----- nvinfo : EIATTR_CRS_STACK_SIZE
	.align		4
.L_51:
        /*0fb8*/ 	.byte	0x04, 0x1e
        /*0fba*/ 	.short	(.L_53 - .L_52)
.L_52:
        /*0fbc*/ 	.word	0x00000000


	//----- nvinfo : EIATTR_CBANK_PARAM_SIZE
	.align		4
.L_53:
        /*0fc0*/ 	.byte	0x03, 0x19
        /*0fc2*/ 	.short	0x0800


	//----- nvinfo : EIATTR_PARAM_CBANK
	.align		4
        /*0fc4*/ 	.byte	0x04, 0x0a
        /*0fc6*/ 	.short	(.L_55 - .L_54)
	.align		4
.L_54:
        /*0fc8*/ 	.word	index@(.nv.constant0._ZN7cutlass13device_kernelINS_4gemm6kernel13GemmUniversalIN4cute5tupleIJiiiiEEENS1_10collective13CollectiveMmaINS1_35MainloopSm100TmaUmmaWarpSpecializedILi34ELi2ELi4ENS5_IJNS4_1CILi2EEENSA_ILi4EEENSA_ILi1EEEEEEEENS5_IJNSA_ILi64EEENSA_ILi128EEENSA_ILi32EEEEEEaNS5_IJlSD_lEEEaSK_NS4_8TiledMMAINS4_8MMA_AtomIJNS4_15SM100_MMA_S8_SSIaaiLi64ELi128ELNS4_4UMMA5MajorE0ELSP_0ELNSO_8SaturateE0EEEEEENS4_6LayoutINS5_IJSD_SD_SD_EEENS5_IJNSA_ILi0EEESV_SV_EEEEENS5_IJNS4_10UnderscoreESY_SY_EEEEENS4_23SM90_TMA_LOAD_MULTICASTENS4_14ComposedLayoutINS4_7SwizzleILi1ELi4ELi3EEENS4_18smem_ptr_flag_bitsILi8EEENST_INS5_IJNSA_ILi8EEESI_EEENS5_IJSI_SD_EEEEEEEvNS4_8identityES11_S1B_vS1C_EENS_8epilogue10collective18CollectiveEpilogueINS1E_23Sm100TmaWarpSpecializedILi2ELi2ELi32ELb0ELb0EEEJSJ_NS5_IJNST_ISG_SD_EES1J_EEEaSK_aSK_NS1E_6fusion15FusionCallbacksIS1I_NS1L_17LinearCombinationIaiaiLNS_15FloatRoundStyleE2EEESJ_S1K_JEEENS4_5SM1004TMEM4LOAD26SM100_TMEM_LOAD_16dp32b32xENS4_13SM90_TMA_LOADENS12_INS13_ILi2ELi4ELi3EEES16_NST_INS5_IJS17_SG_EEENS5_IJSG_SD_EEEEEEENS4_39AutoVectorizingCopyWithAssumedAlignmentILi128EEENS4_14SM90_TMA_STOREES20_S22_S22_EEEvvEEEEvNT_6ParamsE)
        /*0fcc*/ 	.short	0x0380
        /*0fce*/ 	.short	0x0800


	//----- nvinfo : EIATTR_SW_WAR
	.align		4
.L_55:
        /*0fd0*/ 	.byte	0x04, 0x36
        /*0fd2*/ 	.short	(.L_57 - .L_56)
.L_56:
        /*0fd4*/ 	.word	0x00000008
.L_57:


//--------------------- .nv.callgraph             --------------------------
	.section	.nv.callgraph,"",@"SHT_CUDA_CALLGRAPH"
	.align	4
	.sectionentsize	8
	.align		4
        /*0000*/ 	.word	0x00000000
	.align		4
        /*0004*/ 	.word	0xffffffff
	.align		4
        /*0008*/ 	.word	index@(_ZN7cutlass13device_kernelINS_4gemm6kernel13GemmUniversalIN4cute5tupleIJiiiiEEENS1_10collective13CollectiveMmaINS1_35MainloopSm100TmaUmmaWarpSpecializedILi34ELi2ELi4ENS5_IJNS4_1CILi2EEENSA_ILi4EEENSA_ILi1EEEEEEEENS5_IJNSA_ILi64EEENSA_ILi128EEENSA_ILi32EEEEEEaNS5_IJlSD_lEEEaSK_NS4_8TiledMMAINS4_8MMA_AtomIJNS4_15SM100_MMA_S8_SSIaaiLi64ELi128ELNS4_4UMMA5MajorE0ELSP_0ELNSO_8SaturateE0EEEEEENS4_6LayoutINS5_IJSD_SD_SD_EEENS5_IJNSA_ILi0EEESV_SV_EEEEENS5_IJNS4_10UnderscoreESY_SY_EEEEENS4_23SM90_TMA_LOAD_MULTICASTENS4_14ComposedLayoutINS4_7SwizzleILi1ELi4ELi3EEENS4_18smem_ptr_flag_bitsILi8EEENST_INS5_IJNSA_ILi8EEESI_EEENS5_IJSI_SD_EEEEEEEvNS4_8identityES11_S1B_vS1C_EENS_8epilogue10collective18CollectiveEpilogueINS1E_23Sm100TmaWarpSpecializedILi2ELi2ELi32ELb0ELb0EEEJSJ_NS5_IJNST_ISG_SD_EES1J_EEEaSK_aSK_NS1E_6fusion15FusionCallbacksIS1I_NS1L_17LinearCombinationIaiaiLNS_15FloatRoundStyleE2EEESJ_S1K_JEEENS4_5SM1004TMEM4LOAD26SM100_TMEM_LOAD_16dp32b32xENS4_13SM90_TMA_LOADENS12_INS13_ILi2ELi4ELi3EEES16_NST_INS5_IJS17_SG_EEENS5_IJSG_SD_EEEEEEENS4_39AutoVectorizingCopyWithAssumedAlignmentILi128EEENS4_14SM90_TMA_STOREES20_S22_S22_EEEvvEEEEvNT_6ParamsE)
	.align		4
        /*000c*/ 	.word	index@(__assertfail)
	.align		4
        /*0010*/ 	.word	0x00000000
	.align		4
        /*0014*/ 	.word	0xfffffffe
	.align		4
        /*0018*/ 	.word	0x00000000
	.align		4
        /*001c*/ 	.word	0xfffffffd
	.align		4
        /*0020*/ 	.word	0x00000000
	.align		4
        /*0024*/ 	.word	0xfffffffc


//--------------------- .nv.constant4             --------------------------
	.section	.nv.constant4,"a",@progbits
	.align	8
	.align		8
.nv.constant4:
        /*0000*/ 	.dword	__assertfail
	.align		8
        /*0008*/ 	.dword	__unnamed_1
	.align		8
        /*0010*/ 	.dword	__unnamed_2
	.align		8
        /*0018*/ 	.dword	_ZN40_INTERNAL_c1ca2cf8_4_k_cu_c5735a2a_294054cuda3std3__45__cpo5beginE
	.align		8
        /*0020*/ 	.dword	_ZN40_INTERNAL_c1ca2cf8_4_k_cu_c5735a2a_294054cuda3std3__45__cpo3endE
	.align		8
        /*0028*/ 	.dword	_ZN40_INTERNAL_c1ca2cf8_4_k_cu_c5735a2a_294054cuda3std3__45__cpo6cbeginE
	.align		8
        /*0030*/ 	.dword	_ZN40_INTERNAL_c1ca2cf8_4_k_cu_c5735a2a_294054cuda3std3__45__cpo4cendE
	.align		8
        /*0038*/ 	.dword	_ZN40_INTERNAL_c1ca2cf8_4_k_cu_c5735a2a_294054cuda3std3__442_GLOBAL__N__c1ca2cf8_4_k_cu_c5735a2a_294056ignoreE
	.align		8
        /*0040*/ 	.dword	_ZN40_INTERNAL_c1ca2cf8_4_k_cu_c5735a2a_294054cuda3std3__419piecewise_constructE
	.align		8
        /*0048*/ 	.dword	_ZN40_INTERNAL_c1ca2cf8_4_k_cu_c5735a2a_294054cuda3std3__48in_placeE
	.align		8
        /*0050*/ 	.dword	_ZN40_INTERNAL_c1ca2cf8_4_k_cu_c5735a2a_294054cuda3std6ranges3__45__cpo4swapE
	.align		8
        /*0058*/ 	.dword	_ZN40_INTERNAL_c1ca2cf8_4_k_cu_c5735a2a_294054cuda3std6ranges3__45__cpo9iter_moveE
	.align		8
        /*0060*/ 	.dword	_ZN40_INTERNAL_c1ca2cf8_4_k_cu_c5735a2a_294054cute7productE
	.align		8
        /*0068*/ 	.dword	_ZN40_INTERNAL_c1ca2cf8_4_k_cu_c5735a2a_294054cute1_E
	.align		8
        /*0070*/ 	.dword	$str$25
	.align		8
        /*0078*/ 	.dword	$str$26
	.align		8
        /*0080*/ 	.dword	$str$27
	.align		8
        /*0088*/ 	.dword	$str$28


//--------------------- .text._ZN7cutlass13device_kernelINS_4gemm6kernel13GemmUniversalIN4cute5tupleIJiiiiEEENS1_10collective13CollectiveMmaINS1_35MainloopSm100TmaUmmaWarpSpecializedILi34ELi2ELi4ENS5_IJNS4_1CILi2EEENSA_ILi4EEENSA_ILi1EEEEEEEENS5_IJNSA_ILi64EEENSA_ILi128EEENSA_ILi32EEEEEEaNS5_IJlSD_lEEEaSK_NS4_8TiledMMAINS4_8MMA_AtomIJNS4_15SM100_MMA_S8_SSIaaiLi64ELi128ELNS4_4UMMA5MajorE0ELSP_0ELNSO_8SaturateE0EEEEEENS4_6LayoutINS5_IJSD_SD_SD_EEENS5_IJNSA_ILi0EEESV_SV_EEEEENS5_IJNS4_10UnderscoreESY_SY_EEEEENS4_23SM90_TMA_LOAD_MULTICASTENS4_14ComposedLayoutINS4_7SwizzleILi1ELi4ELi3EEENS4_18smem_ptr_flag_bitsILi8EEENST_INS5_IJNSA_ILi8EEESI_EEENS5_IJSI_SD_EEEEEEEvNS4_8identityES11_S1B_vS1C_EENS_8epilogue10collective18CollectiveEpilogueINS1E_23Sm100TmaWarpSpecializedILi2ELi2ELi32ELb0ELb0EEEJSJ_NS5_IJNST_ISG_SD_EES1J_EEEaSK_aSK_NS1E_6fusion15FusionCallbacksIS1I_NS1L_17LinearCombinationIaiaiLNS_15FloatRoundStyleE2EEESJ_S1K_JEEENS4_5SM1004TMEM4LOAD26SM100_TMEM_LOAD_16dp32b32xENS4_13SM90_TMA_LOADENS12_INS13_ILi2ELi4ELi3EEES16_NST_INS5_IJS17_SG_EEENS5_IJSG_SD_EEEEEEENS4_39AutoVectorizingCopyWithAssumedAlignmentILi128EEENS4_14SM90_TMA_STOREES20_S22_S22_EEEvvEEEEvNT_6ParamsE --------------------------
	.section	.text._ZN7cutlass13device_kernelINS_4gemm6kernel13GemmUniversalIN4cute5tupleIJiiiiEEENS1_10collective13CollectiveMmaINS1_35MainloopSm100TmaUmmaWarpSpecializedILi34ELi2ELi4ENS5_IJNS4_1CILi2EEENSA_ILi4EEENSA_ILi1EEEEEEEENS5_IJNSA_ILi64EEENSA_ILi128EEENSA_ILi32EEEEEEaNS5_IJlSD_lEEEaSK_NS4_8TiledMMAINS4_8MMA_AtomIJNS4_15SM100_MMA_S8_SSIaaiLi64ELi128ELNS4_4UMMA5MajorE0ELSP_0ELNSO_8SaturateE0EEEEEENS4_6LayoutINS5_IJSD_SD_SD_EEENS5_IJNSA_ILi0EEESV_SV_EEEEENS5_IJNS4_10UnderscoreESY_SY_EEEEENS4_23SM90_TMA_LOAD_MULTICASTENS4_14ComposedLayoutINS4_7SwizzleILi1ELi4ELi3EEENS4_18smem_ptr_flag_bitsILi8EEENST_INS5_IJNSA_ILi8EEESI_EEENS5_IJSI_SD_EEEEEEEvNS4_8identityES11_S1B_vS1C_EENS_8epilogue10collective18CollectiveEpilogueINS1E_23Sm100TmaWarpSpecializedILi2ELi2ELi32ELb0ELb0EEEJSJ_NS5_IJNST_ISG_SD_EES1J_EEEaSK_aSK_NS1E_6fusion15FusionCallbacksIS1I_NS1L_17LinearCombinationIaiaiLNS_15FloatRoundStyleE2EEESJ_S1K_JEEENS4_5SM1004TMEM4LOAD26SM100_TMEM_LOAD_16dp32b32xENS4_13SM90_TMA_LOADENS12_INS13_ILi2ELi4ELi3EEES16_NST_INS5_IJS17_SG_EEENS5_IJSG_SD_EEEEEEENS4_39AutoVectorizingCopyWithAssumedAlignmentILi128EEENS4_14SM90_TMA_STOREES20_S22_S22_EEEvvEEEEvNT_6ParamsE,"ax",@progbits
	.align	128
.text._ZN7cutlass13device_kernelINS_4gemm6kernel13GemmUniversalIN4cute5tupleIJiiiiEEENS1_10collective13CollectiveMmaINS1_35MainloopSm100TmaUmmaWarpSpecializedILi34ELi2ELi4ENS5_IJNS4_1CILi2EEENSA_ILi4EEENSA_ILi1EEEEEEEENS5_IJNSA_ILi64EEENSA_ILi128EEENSA_ILi32EEEEEEaNS5_IJlSD_lEEEaSK_NS4_8TiledMMAINS4_8MMA_AtomIJNS4_15SM100_MMA_S8_SSIaaiLi64ELi128ELNS4_4UMMA5MajorE0ELSP_0ELNSO_8SaturateE0EEEEEENS4_6LayoutINS5_IJSD_SD_SD_EEENS5_IJNSA_ILi0EEESV_SV_EEEEENS5_IJNS4_10UnderscoreESY_SY_EEEEENS4_23SM90_TMA_LOAD_MULTICASTENS4_14ComposedLayoutINS4_7SwizzleILi1ELi4ELi3EEENS4_18smem_ptr_flag_bitsILi8EEENST_INS5_IJNSA_ILi8EEESI_EEENS5_IJSI_SD_EEEEEEEvNS4_8identityES11_S1B_vS1C_EENS_8epilogue10collective18CollectiveEpilogueINS1E_23Sm100TmaWarpSpecializedILi2ELi2ELi32ELb0ELb0EEEJSJ_NS5_IJNST_ISG_SD_EES1J_EEEaSK_aSK_NS1E_6fusion15FusionCallbacksIS1I_NS1L_17LinearCombinationIaiaiLNS_15FloatRoundStyleE2EEESJ_S1K_JEEENS4_5SM1004TMEM4LOAD26SM100_TMEM_LOAD_16dp32b32xENS4_13SM90_TMA_LOADENS12_INS13_ILi2ELi4ELi3EEES16_NST_INS5_IJS17_SG_EEENS5_IJSG_SD_EEEEEEENS4_39AutoVectorizingCopyWithAssumedAlignmentILi128EEENS4_14SM90_TMA_STOREES20_S22_S22_EEEvvEEEEvNT_6ParamsE:
        .type           _ZN7cutlass13device_kernelINS_4gemm6kernel13GemmUniversalIN4cute5tupleIJiiiiEEENS1_10collective13CollectiveMmaINS1_35MainloopSm100TmaUmmaWarpSpecializedILi34ELi2ELi4ENS5_IJNS4_1CILi2EEENSA_ILi4EEENSA_ILi1EEEEEEEENS5_IJNSA_ILi64EEENSA_ILi128EEENSA_ILi32EEEEEEaNS5_IJlSD_lEEEaSK_NS4_8TiledMMAINS4_8MMA_AtomIJNS4_15SM100_MMA_S8_SSIaaiLi64ELi128ELNS4_4UMMA5MajorE0ELSP_0ELNSO_8SaturateE0EEEEEENS4_6LayoutINS5_IJSD_SD_SD_EEENS5_IJNSA_ILi0EEESV_SV_EEEEENS5_IJNS4_10UnderscoreESY_SY_EEEEENS4_23SM90_TMA_LOAD_MULTICASTENS4_14ComposedLayoutINS4_7SwizzleILi1ELi4ELi3EEENS4_18smem_ptr_flag_bitsILi8EEENST_INS5_IJNSA_ILi8EEESI_EEENS5_IJSI_SD_EEEEEEEvNS4_8identityES11_S1B_vS1C_EENS_8epilogue10collective18CollectiveEpilogueINS1E_23Sm100TmaWarpSpecializedILi2ELi2ELi32ELb0ELb0EEEJSJ_NS5_IJNST_ISG_SD_EES1J_EEEaSK_aSK_NS1E_6fusion15FusionCallbacksIS1I_NS1L_17LinearCombinationIaiaiLNS_15FloatRoundStyleE2EEESJ_S1K_JEEENS4_5SM1004TMEM4LOAD26SM100_TMEM_LOAD_16dp32b32xENS4_13SM90_TMA_LOADENS12_INS13_ILi2ELi4ELi3EEES16_NST_INS5_IJS17_SG_EEENS5_IJSG_SD_EEEEEEENS4_39AutoVectorizingCopyWithAssumedAlignmentILi128EEENS4_14SM90_TMA_STOREES20_S22_S22_EEEvvEEEEvNT_6ParamsE,@function
        .size           _ZN7cutlass13device_kernelINS_4gemm6kernel13GemmUniversalIN4cute5tupleIJiiiiEEENS1_10collective13CollectiveMmaINS1_35MainloopSm100TmaUmmaWarpSpecializedILi34ELi2ELi4ENS5_IJNS4_1CILi2EEENSA_ILi4EEENSA_ILi1EEEEEEEENS5_IJNSA_ILi64EEENSA_ILi128EEENSA_ILi32EEEEEEaNS5_IJlSD_lEEEaSK_NS4_8TiledMMAINS4_8MMA_AtomIJNS4_15SM100_MMA_S8_SSIaaiLi64ELi128ELNS4_4UMMA5MajorE0ELSP_0ELNSO_8SaturateE0EEEEEENS4_6LayoutINS5_IJSD_SD_SD_EEENS5_IJNSA_ILi0EEESV_SV_EEEEENS5_IJNS4_10UnderscoreESY_SY_EEEEENS4_23SM90_TMA_LOAD_MULTICASTENS4_14ComposedLayoutINS4_7SwizzleILi1ELi4ELi3EEENS4_18smem_ptr_flag_bitsILi8EEENST_INS5_IJNSA_ILi8EEESI_EEENS5_IJSI_SD_EEEEEEEvNS4_8identityES11_S1B_vS1C_EENS_8epilogue10collective18CollectiveEpilogueINS1E_23Sm100TmaWarpSpecializedILi2ELi2ELi32ELb0ELb0EEEJSJ_NS5_IJNST_ISG_SD_EES1J_EEEaSK_aSK_NS1E_6fusion15FusionCallbacksIS1I_NS1L_17LinearCombinationIaiaiLNS_15FloatRoundStyleE2EEESJ_S1K_JEEENS4_5SM1004TMEM4LOAD26SM100_TMEM_LOAD_16dp32b32xENS4_13SM90_TMA_LOADENS12_INS13_ILi2ELi4ELi3EEES16_NST_INS5_IJS17_SG_EEENS5_IJSG_SD_EEEEEEENS4_39AutoVectorizingCopyWithAssumedAlignmentILi128EEENS4_14SM90_TMA_STOREES20_S22_S22_EEEvvEEEEvNT_6ParamsE,(.L_x_240 - _ZN7cutlass13device_kernelINS_4gemm6kernel13GemmUniversalIN4cute5tupleIJiiiiEEENS1_10collective13CollectiveMmaINS1_35MainloopSm100TmaUmmaWarpSpecializedILi34ELi2ELi4ENS5_IJNS4_1CILi2EEENSA_ILi4EEENSA_ILi1EEEEEEEENS5_IJNSA_ILi64EEENSA_ILi128EEENSA_ILi32EEEEEEaNS5_IJlSD_lEEEaSK_NS4_8TiledMMAINS4_8MMA_AtomIJNS4_15SM100_MMA_S8_SSIaaiLi64ELi128ELNS4_4UMMA5MajorE0ELSP_0ELNSO_8SaturateE0EEEEEENS4_6LayoutINS5_IJSD_SD_SD_EEENS5_IJNSA_ILi0EEESV_SV_EEEEENS5_IJNS4_10UnderscoreESY_SY_EEEEENS4_23SM90_TMA_LOAD_MULTICASTENS4_14ComposedLayoutINS4_7SwizzleILi1ELi4ELi3EEENS4_18smem_ptr_flag_bitsILi8EEENST_INS5_IJNSA_ILi8EEESI_EEENS5_IJSI_SD_EEEEEEEvNS4_8identityES11_S1B_vS1C_EENS_8epilogue10collective18CollectiveEpilogueINS1E_23Sm100TmaWarpSpecializedILi2ELi2ELi32ELb0ELb0EEEJSJ_NS5_IJNST_ISG_SD_EES1J_EEEaSK_aSK_NS1E_6fusion15FusionCallbacksIS1I_NS1L_17LinearCombinationIaiaiLNS_15FloatRoundStyleE2EEESJ_S1K_JEEENS4_5SM1004TMEM4LOAD26SM100_TMEM_LOAD_16dp32b32xENS4_13SM90_TMA_LOADENS12_INS13_ILi2ELi4ELi3EEES16_NST_INS5_IJS17_SG_EEENS5_IJSG_SD_EEEEEEENS4_39AutoVectorizingCopyWithAssumedAlignmentILi128EEENS4_14SM90_TMA_STOREES20_S22_S22_EEEvvEEEEvNT_6ParamsE)
        .other          _ZN7cutlass13device_kernelINS_4gemm6kernel13GemmUniversalIN4cute5tupleIJiiiiEEENS1_10collective13CollectiveMmaINS1_35MainloopSm100TmaUmmaWarpSpecializedILi34ELi2ELi4ENS5_IJNS4_1CILi2EEENSA_ILi4EEENSA_ILi1EEEEEEEENS5_IJNSA_ILi64EEENSA_ILi128EEENSA_ILi32EEEEEEaNS5_IJlSD_lEEEaSK_NS4_8TiledMMAINS4_8MMA_AtomIJNS4_15SM100_MMA_S8_SSIaaiLi64ELi128ELNS4_4UMMA5MajorE0ELSP_0ELNSO_8SaturateE0EEEEEENS4_6LayoutINS5_IJSD_SD_SD_EEENS5_IJNSA_ILi0EEESV_SV_EEEEENS5_IJNS4_10UnderscoreESY_SY_EEEEENS4_23SM90_TMA_LOAD_MULTICASTENS4_14ComposedLayoutINS4_7SwizzleILi1ELi4ELi3EEENS4_18smem_ptr_flag_bitsILi8EEENST_INS5_IJNSA_ILi8EEESI_EEENS5_IJSI_SD_EEEEEEEvNS4_8identityES11_S1B_vS1C_EENS_8epilogue10collective18CollectiveEpilogueINS1E_23Sm100TmaWarpSpecializedILi2ELi2ELi32ELb0ELb0EEEJSJ_NS5_IJNST_ISG_SD_EES1J_EEEaSK_aSK_NS1E_6fusion15FusionCallbacksIS1I_NS1L_17LinearCombinationIaiaiLNS_15FloatRoundStyleE2EEESJ_S1K_JEEENS4_5SM1004TMEM4LOAD26SM100_TMEM_LOAD_16dp32b32xENS4_13SM90_TMA_LOADENS12_INS13_ILi2ELi4ELi3EEES16_NST_INS5_IJS17_SG_EEENS5_IJSG_SD_EEEEEEENS4_39AutoVectorizingCopyWithAssumedAlignmentILi128EEENS4_14SM90_TMA_STOREES20_S22_S22_EEEvvEEEEvNT_6ParamsE,@"STO_CUDA_ENTRY STV_DEFAULT"
_ZN7cutlass13device_kernelINS_4gemm6kernel13GemmUniversalIN4cute5tupleIJiiiiEEENS1_10collective13CollectiveMmaINS1_35MainloopSm100TmaUmmaWarpSpecializedILi34ELi2ELi4ENS5_IJNS4_1CILi2EEENSA_ILi4EEENSA_ILi1EEEEEEEENS5_IJNSA_ILi64EEENSA_ILi128EEENSA_ILi32EEEEEEaNS5_IJlSD_lEEEaSK_NS4_8TiledMMAINS4_8MMA_AtomIJNS4_15SM100_MMA_S8_SSIaaiLi64ELi128ELNS4_4UMMA5MajorE0ELSP_0ELNSO_8SaturateE0EEEEEENS4_6LayoutINS5_IJSD_SD_SD_EEENS5_IJNSA_ILi0EEESV_SV_EEEEENS5_IJNS4_10UnderscoreESY_SY_EEEEENS4_23SM90_TMA_LOAD_MULTICASTENS4_14ComposedLayoutINS4_7SwizzleILi1ELi4ELi3EEENS4_18smem_ptr_flag_bitsILi8EEENST_INS5_IJNSA_ILi8EEESI_EEENS5_IJSI_SD_EEEEEEEvNS4_8identityES11_S1B_vS1C_EENS_8epilogue10collective18CollectiveEpilogueINS1E_23Sm100TmaWarpSpecializedILi2ELi2ELi32ELb0ELb0EEEJSJ_NS5_IJNST_ISG_SD_EES1J_EEEaSK_aSK_NS1E_6fusion15FusionCallbacksIS1I_NS1L_17LinearCombinationIaiaiLNS_15FloatRoundStyleE2EEESJ_S1K_JEEENS4_5SM1004TMEM4LOAD26SM100_TMEM_LOAD_16dp32b32xENS4_13SM90_TMA_LOADENS12_INS13_ILi2ELi4ELi3EEES16_NST_INS5_IJS17_SG_EEENS5_IJSG_SD_EEEEEEENS4_39AutoVectorizingCopyWithAssumedAlignmentILi128EEENS4_14SM90_TMA_STOREES20_S22_S22_EEEvvEEEEvNT_6ParamsE:
[----:B------:R-:W1:Y:S01]  /*0000*/  LDC R1, c[0x0][0x37c] ;  /* 0x0000df00ff017b82 */ /* 0x000e620000000800 */
[----:B------:R-:W2:Y:S01]  /*0010*/  S2R R86, SR_TID.X ;  /* 0x0000000000567919 */ /* 0x000ea20000002100 */
[----:B------:R-:W3:Y:S01]  /*0020*/  LDCU.64 UR8, c[0x0][0x890] ;  /* 0x00011200ff0877ac */ /* 0x000ee20008000a00 */
[----:B------:R-:W-:Y:S02]  /*0030*/  PRMT R78, RZ, 0x7610, R78 ;  /* 0x00007610ff4e7816 */ /* 0x000fe4000000004e */
[----:B------:R-:W-:Y:S02]  /*0040*/  ELECT P3, URZ, PT ;  /* 0x0000000000ff782f */ /* 0x000fe40003860000 */
[----:B---3--:R-:W-:-:S04]  /*0050*/  ISETP.NE.U32.AND P0, PT, RZ, UR8, PT ;  /* 0x00000008ff007c0c */ /* 0x008fc8000bf05070 */
[----:B------:R-:W-:Y:S02]  /*0060*/  ISETP.NE.AND.EX P1, PT, RZ, UR9, PT, P0 ;  /* 0x00000009ff007c0c */ /* 0x000fe4000bf25300 */
[----:B--2---:R-:W-:-:S05]  /*0070*/  SHF.R.U32.HI R79, RZ, 0x5, R86 ;  /* 0x00000005ff4f7819 */ /* 0x004fca0000011656 */
[----:B------:R-:W2:Y:S02]  /*0080*/  SHFL.IDX PT, R0, R79, RZ, 0x1f ;  /* 0x00001fff4f007589 */ /* 0x000ea400000e0000 */
[----:B--2---:R-:W-:-:S04]  /*0090*/  R2UR UR17, R0 ;  /* 0x00000000001172ca */ /* 0x004fc800000e0000 */
[----:B-1----:R-:W-:Y:S05]  /*00a0*/  @P1 BRA `(.L_x_0) ;  /* 0x0000000000301947 */ /* 0x002fea0003800000 */
[----:B------:R-:W1:Y:S02]  /*00b0*/  LDCU.64 UR4, c[0x0][0x888] ;  /* 0x00011100ff0477ac */ /* 0x000e640008000a00 */
[----:B-1----:R-:W-:-:S04]  /*00c0*/  UISETP.NE.U32.AND UP0, UPT, UR4, URZ, UPT ;  /* 0x000000ff0400728c */ /* 0x002fc8000bf05070 */
[----:B------:R-:W-:-:S09]  /*00d0*/  UISETP.NE.AND.EX UP0, UPT, UR5, URZ, UPT, UP0 ;  /* 0x000000ff0500728c */ /* 0x000fd2000bf05300 */
[----:B------:R-:W-:Y:S05]  /*00e0*/  BRA.U !UP0, `(.L_x_1) ;  /* 0x0000000108147547 */ /* 0x000fea000b800000 */
[----:B------:R-:W1:Y:S01]  /*00f0*/  LDC.64 R40, c[0x0][0x888] ;  /* 0x00022200ff287b82 */ /* 0x000e620000000a00 */
[----:B------:R-:W1:Y:S02]  /*0100*/  LDCU.64 UR4, c[0x0][0x358] ;  /* 0x00006b00ff0477ac */ /* 0x000e640008000a00 */
[----:B-1----:R1:W5:Y:S01]  /*0110*/  LDG.E R40, desc[UR4][R40.64] ;  /* 0x0000000428287981 */ /* 0x002362000c1e1900 */
[----:B------:R-:W-:Y:S01]  /*0120*/  HFMA2 R78, -RZ, RZ, 0, 5.9604644775390625e-08 ;  /* 0x00000001ff4e7431 */ /* 0x000fe200000001ff */
[----:B------:R-:W-:Y:S05]  /*0130*/  BRA `(.L_x_0) ;  /* 0x00000000000c7947 */ /* 0x000fea0003800000 */
.L_x_1:
[----:B------:R-:W1:Y:S01]  /*0140*/  LDCU UR4, c[0x0][0x880] ;  /* 0x00011000ff0477ac */ /* 0x000e620008000800 */
[----:B------:R-:W-:Y:S01]  /*0150*/  HFMA2 R78, -RZ, RZ, 0, 5.9604644775390625e-08 ;  /* 0x00000001ff4e7431 */ /* 0x000fe200000001ff */
[----:B-1----:R-:W-:-:S07]  /*0160*/  MOV R40, UR4 ;  /* 0x0000000400287c02 */ /* 0x002fce0008000f00 */
.L_x_0:
[----:B------:R-:W2:Y:S02]  /*0170*/  LDCU.64 UR4, c[0x0][0x8b0] ;  /* 0x00011600ff0477ac */ /* 0x000ea40008000a00 */
[----:B--2---:R-:W-:-:S04]  /*0180*/  UISETP.NE.U32.AND UP0, UPT, UR4, URZ, UPT ;  /* 0x000000ff0400728c */ /* 0x004fc8000bf05070 */
[----:B------:R-:W-:-:S09]  /*0190*/  UISETP.NE.AND.EX UP0, UPT, UR5, URZ, UPT, UP0 ;  /* 0x000000ff0500728c */ /* 0x000fd2000bf05300 */
[----:B------:R-:W-:Y:S05]  /*01a0*/  BRA.U UP0, `(.L_x_2) ;  /* 0x0000000100287547 */ /* 0x000fea000b800000 */
[----:B------:R-:W2:Y:S02]  /*01b0*/  LDCU.64 UR4, c[0x0][0x8a8] ;  /* 0x00011500ff0477ac */ /* 0x000ea40008000a00 */
[----:B--2---:R-:W-:-:S04]  /*01c0*/  UISETP.NE.U32.AND UP0, UPT, UR4, URZ, UPT ;  /* 0x000000ff0400728c */ /* 0x004fc8000bf05070 */
[----:B------:R-:W-:-:S09]  /*01d0*/  UISETP.NE.AND.EX UP0, UPT, UR5, URZ, UPT, UP0 ;  /* 0x000000ff0500728c */ /* 0x000fd2000bf05300 */
[----:B------:R-:W-:Y:S05]  /*01e0*/  BRA.U !UP0, `(.L_x_3) ;  /* 0x0000000108107547 */ /* 0x000fea000b800000 */
[----:B------:R-:W2:Y:S01]  /*01f0*/  LDC.64 R38, c[0x0][0x8a8] ;  /* 0x00022a00ff267b82 */ /* 0x000ea20000000a00 */
[----:B------:R-:W2:Y:S02]  /*0200*/  LDCU.64 UR4, c[0x0][0x358] ;  /* 0x00006b00ff0477ac */ /* 0x000ea40008000a00 */
[----:B--2---:R2:W5:Y:S01]  /*0210*/  LDG.E R38, desc[UR4][R38.64] ;  /* 0x0000000426267981 */ /* 0x004562000c1e1900 */
[----:B------:R-:W-:Y:S05]  /*0220*/  BRA `(.L_x_2) ;  /* 0x0000000000087947 */ /* 0x000fea0003800000 */
.L_x_3:
[----:B------:R-:W2:Y:S02]  /*0230*/  LDCU UR4, c[0x0][0x8a0] ;  /* 0x00011400ff0477ac */ /* 0x000ea40008000800 */
[----:B--2---:R-:W-:Y:S02]  /*0240*/  MOV R38, UR4 ;  /* 0x0000000400267c02 */ /* 0x004fe40008000f00 */
.L_x_2:
[----:B------:R-:W-:Y:S01]  /*0250*/  IMAD.U32 R0, RZ, RZ, UR17 ;  /* 0x00000011ff007e24 */ /* 0x000fe2000f8e00ff */
[----:B------:R-:W-:Y:S04]  /*0260*/  BSSY.RECONVERGENT B0, `(.L_x_4) ;  /* 0x000000c000007945 */ /* 0x000fe80003800200 */
[C---:B------:R-:W-:Y:S02]  /*0270*/  ISETP.NE.OR P2, PT, R0.reuse, 0x1, !P3 ;  /* 0x000000010000780c */ /* 0x040fe40005f45670 */
[----:B------:R-:W-:-:S11]  /*0280*/  ISETP.NE.OR P1, PT, R0, 0x3, !P3 ;  /* 0x000000030000780c */ /* 0x000fd60005f25670 */
[----:B------:R-:W-:Y:S05]  /*0290*/  @P2 BRA `(.L_x_5) ;  /* 0x0000000000202947 */ /* 0x000fea0003800000 */
[----:B------:R-:W3:Y:S02]  /*02a0*/  LDCU.64 UR4, c[0x0][0x348] ;  /* 0x00006900ff0477ac */ /* 0x000ee40008000a00 */
[----:B---3--:R-:W-:Y:S02]  /*02b0*/  UIADD3 UR6, UP1, UPT, UR4, 0x80, URZ ;  /* 0x0000008004067890 */ /* 0x008fe4000ff3e0ff */
[----:B------:R-:W-:Y:S02]  /*02c0*/  UIADD3 UR4, UP0, UPT, UR4, 0x180, URZ ;  /* 0x0000018004047890 */ /* 0x000fe4000ff1e0ff */
[----:B------:R-:W-:Y:S02]  /*02d0*/  UIADD3.X UR7, UPT, UPT, URZ, UR5, URZ, UP1, !UPT ;  /* 0x00000005ff077290 */ /* 0x000fe40008ffe4ff */
[----:B------:R-:W-:-:S07]  /*02e0*/  UIADD3.X UR5, UPT, UPT, URZ, UR5, URZ, UP0, !UPT ;  /* 0x00000005ff057290 */ /* 0x000fce00087fe4ff */
[----:B------:R3:W-:Y:S02]  /*02f0*/  UTMACCTL.PF [UR6] ;  /* 0x00000000060079b9 */ /* 0x0007e40008040000 */
[----:B------:R3:W-:Y:S02]  /*0300*/  UTMACCTL.PF [UR4] ;  /* 0x00000000040079b9 */ /* 0x0007e40008040000 */
[----:B---3--:R-:W-:Y:S01]  /*0310*/  NOP ;  /* 0x0000000000007918 */ /* 0x008fe20000000000 */
.L_x_5:
[----:B------:R-:W-:Y:S05]  /*0320*/  BSYNC.RECONVERGENT B0 ;  /* 0x0000000000007941 */ /* 0x000fea0003800200 */
.L_x_4:
[----:B------:R-:W-:Y:S04]  /*0330*/  BSSY.RECONVERGENT B0, `(.L_x_6) ;  /* 0x000000a000007945 */ /* 0x000fe80003800200 */
        /* <DEDUP_REMOVED lines=9> */
.L_x_7:
[----:B------:R-:W-:Y:S05]  /*03d0*/  BSYNC.RECONVERGENT B0 ;  /* 0x0000000000007941 */ /* 0x000fea0003800200 */
.L_x_6:
[----:B------:R-:W3:Y:S01]  /*03e0*/  LDCU.64 UR4, c[0x0][0x888] ;  /* 0x00011100ff0477ac */ /* 0x000ee20008000a00 */
[----:B------:R-:W-:Y:S01]  /*03f0*/  ISETP.NE.AND.EX P0, PT, RZ, UR9, PT, P0 ;  /* 0x00000009ff007c0c */ /* 0x000fe2000bf05300 */
[----:B------:R-:W-:Y:S01]  /*0400*/  UPLOP3.LUT UP5, UPT, UPT, UPT, UPT, 0x80, 0x8 ;  /* 0x000000000008789c */ /* 0x000fe20003faf070 */
[----:B---3--:R-:W-:-:S04]  /*0410*/  ISETP.NE.U32.AND P1, PT, RZ, UR4, PT ;  /* 0x00000004ff007c0c */ /* 0x008fc8000bf25070 */
[----:B------:R-:W-:-:S13]  /*0420*/  ISETP.NE.AND.EX P1, PT, RZ, UR5, PT, P1 ;  /* 0x00000005ff007c0c */ /* 0x000fda000bf25310 */
[----:B------:R-:W-:Y:S05]  /*0430*/  @P1 BRA P0, `(.L_x_8) ;  /* 0x0000000000281947 */ /* 0x000fea0000000000 */
[----:B-----5:R-:W-:Y:S01]  /*0440*/  R2UR UR6, R40 ;  /* 0x00000000280672ca */ /* 0x020fe200000e0000 */
[----:B------:R-:W-:Y:S02]  /*0450*/  UISETP.NE.U32.AND UP0, UPT, UR8, URZ, UPT ;  /* 0x000000ff0800728c */ /* 0x000fe4000bf05070 */
[----:B------:R-:W-:Y:S02]  /*0460*/  UISETP.NE.U32.AND UP1, UPT, UR4, URZ, UPT ;  /* 0x000000ff0400728c */ /* 0x000fe4000bf25070 */
[----:B------:R-:W-:Y:S02]  /*0470*/  UISETP.NE.AND.EX UP2, UPT, UR9, URZ, UPT, UP0 ;  /* 0x000000ff0900728c */ /* 0x000fe4000bf45300 */
[----:B------:R-:W-:-:S04]  /*0480*/  UISETP.NE.AND.EX UP0, UPT, UR5, URZ, UPT, UP1 ;  /* 0x000000ff0500728c */ /* 0x000fc8000bf05310 */
[----:B------:R-:W-:Y:S02]  /*0490*/  USEL UR4, URZ, 0xffffffff, UP0 ;  /* 0xffffffffff047887 */ /* 0x000fe40008000000 */
[----:B------:R-:W-:-:S04]  /*04a0*/  UISETP.NE.AND UP1, UPT, UR6, URZ, UPT ;  /* 0x000000ff0600728c */ /* 0x000fc8000bf25270 */
[----:B------:R-:W-:-:S04]  /*04b0*/  @!UP2 USEL UR4, URZ, 0xffffffff, UP1 ;  /* 0xffffffffff04a887 */ /* 0x000fc80008800000 */
[----:B------:R-:W-:-:S04]  /*04c0*/  ULOP3.LUT UR4, UR4, 0x1, URZ, 0xc0, !UPT ;  /* 0x0000000104047892 */ /* 0x000fc8000f8ec0ff */
[----:B------:R-:W-:-:S11]  /*04d0*/  UISETP.NE.U32.AND UP5, UPT, UR4, 0x1, UPT ;  /* 0x000000010400788c */ /* 0x000fd6000bfa5070 */
.L_x_8:
[----:B------:R-:W3:Y:S01]  /*04e0*/  SHFL.IDX PT, R2, R79, RZ, 0x1f ;  /* 0x00001fff4f027589 */ /* 0x000ee200000e0000 */
[----:B------:R-:W-:-:S04]  /*04f0*/  UISETP.NE.AND UP0, UPT, UR17, 0x2, UPT ;  /* 0x000000021100788c */ /* 0x000fc8000bf05270 */
[----:B------:R-:W-:Y:S01]  /*0500*/  USEL UR37, URZ, 0x1, UP0 ;  /* 0x00000001ff257887 */ /* 0x000fe20008000000 */
[----:B---3--:R-:W-:-:S13]  /*0510*/  ISETP.NE.AND P0, PT, R2, RZ, PT ;  /* 0x000000ff0200720c */ /* 0x008fda0003f05270 */
[----:B------:R-:W-:Y:S05]  /*0520*/  @P0 BRA `(.L_x_9) ;  /* 0x0000000400540947 */ /* 0x000fea0003800000 */
[----:B------:R-:W-:Y:S01]  /*0530*/  ELECT P0, URZ, PT ;  /* 0x0000000000ff782f */ /* 0x000fe20003800000 */
[----:B------:R-:W-:-:S12]  /*0540*/  BSSY.RECONVERGENT B0, `(.L_x_9) ;  /* 0x0000053000007945 */ /* 0x000fd80003800200 */
[----:B------:R-:W-:Y:S05]  /*0550*/  @!P0 BRA `(.L_x_10) ;  /* 0x0000000400448947 */ /* 0x000fea0003800000 */
[----:B------:R-:W3:Y:S01]  /*0560*/  S2UR UR4, SR_CgaCtaId ;  /* 0x00000000000479c3 */ /* 0x000ee20000008800 */
[----:B------:R-:W-:Y:S01]  /*0570*/  UMOV UR5, 0x400 ;  /* 0x0000040000057882 */ /* 0x000fe20000000000 */
[----:B------:R-:W-:Y:S01]  /*0580*/  UMOV UR8, 0x1 ;  /* 0x0000000100087882 */ /* 0x000fe20000000000 */
[----:B------:R-:W-:Y:S01]  /*0590*/  UMOV UR6, 0x5 ;  /* 0x0000000500067882 */ /* 0x000fe20000000000 */
[----:B------:R-:W-:-:S04]  /*05a0*/  UIADD3 UR8, UPT, UPT, -UR8, 0x100000, URZ ;  /* 0x0010000008087890 */ /* 0x000fc8000fffe1ff */
[----:B------:R-:W-:Y:S02]  /*05b0*/  USHF.L.U32 UR9, UR8, 0xb, URZ ;  /* 0x0000000b08097899 */ /* 0x000fe400080006ff */
[----:B------:R-:W-:Y:S02]  /*05c0*/  USHF.L.U32 UR8, UR8, 0x1, URZ ;  /* 0x0000000108087899 */ /* 0x000fe400080006ff */
[----:B------:R-:W-:-:S04]  /*05d0*/  UIADD3 UR6, UPT, UPT, -UR6, 0x100000, URZ ;  /* 0x0010000006067890 */ /* 0x000fc8000fffe1ff */
[----:B------:R-:W-:Y:S02]  /*05e0*/  USHF.L.U32 UR7, UR6, 0xb, URZ ;  /* 0x0000000b06077899 */ /* 0x000fe400080006ff */
[----:B------:R-:W-:Y:S02]  /*05f0*/  USHF.L.U32 UR6, UR6, 0x1, URZ ;  /* 0x0000000106067899 */ /* 0x000fe400080006ff */
[----:B---3--:R-:W-:Y:S01]  /*0600*/  ULEA UR4, UR4, UR5, 0x18 ;  /* 0x0000000504047291 */ /* 0x008fe2000f8ec0ff */
[----:B------:R-:W3:Y:S11]  /*0610*/  FENCE.VIEW.ASYNC.S ;  /* 0x00000000000073c6 */ /* 0x000ef60000000000 */
[----:B---3--:R3:W4:Y:S01]  /*0620*/  SYNCS.EXCH.64 URZ, [UR4], UR8 ;  /* 0x0000000804ff75b2 */ /* 0x0087220008000100 */
[----:B------:R3:W1:Y:S01]  /*0630*/  SYNCS.EXCH.64 URZ, [UR4+0x110], UR6 ;  /* 0x0001100604ff75b2 */ /* 0x0006620008000100 */
        /* <DEDUP_REMOVED lines=65> */
[----:B------:R3:W1:Y:S02]  /*0a50*/  SYNCS.EXCH.64 URZ, [UR4+0x218], UR6 ;  /* 0x0002180604ff75b2 */ /* 0x0006640008000100 */
[----:B---34-:R-:W-:Y:S01]  /*0a60*/  NOP ;  /* 0x0000000000007918 */ /* 0x018fe20000000000 */
.L_x_10:
[----:B------:R-:W-:Y:S05]  /*0a70*/  BSYNC.RECONVERGENT B0 ;  /* 0x0000000000007941 */ /* 0x000fea0003800200 */
.L_x_9:
[----:B------:R-:W3:Y:S01]  /*0a80*/  SHFL.IDX PT, R2, R79, RZ, 0x1f ;  /* 0x00001fff4f027589 */ /* 0x000ee200000e0000 */
[----:B------:R-:W-:Y:S01]  /*0a90*/  NOP ;  /* 0x0000000000007918 */ /* 0x000fe20000000000 */
[----:B---3--:R-:W-:-:S13]  /*0aa0*/  ISETP.NE.AND P0, PT, R2, 0x1, PT ;  /* 0x000000010200780c */ /* 0x008fda0003f05270 */
[----:B------:R-:W-:Y:S05]  /*0ab0*/  @P0 BRA `(.L_x_11) ;  /* 0x0000000000480947 */ /* 0x000fea0003800000 */
        /* <DEDUP_REMOVED lines=9> */
[----:B------:R-:W-:Y:S01]  /*0b50*/  USHF.L.U32 UR6, UR6, 0x1, URZ ;  /* 0x0000000106067899 */ /* 0x000fe200080006ff */
[----:B------:R-:W-:Y:S01]  /*0b60*/  ELECT P0, URZ, PT ;  /* 0x0000000000ff782f */ /* 0x000fe20003800000 */
[----:B---3--:R-:W-:Y:S01]  /*0b70*/  ULEA UR4, UR4, UR5, 0x18 ;  /* 0x0000000504047291 */ /* 0x008fe2000f8ec0ff */
[----:B------:R-:W3:Y:S11]  /*0b80*/  FENCE.VIEW.ASYNC.S ;  /* 0x00000000000073c6 */ /* 0x000ef60000000000 */
[----:B---3--:R3:W4:Y:S01]  /*0b90*/  SYNCS.EXCH.64 URZ, [UR4+0x220], UR8 ;  /* 0x0002200804ff75b2 */ /* 0x0087220008000100 */
[----:B------:R3:W1:Y:S01]  /*0ba0*/  SYNCS.EXCH.64 URZ, [UR4+0x230], UR6 ;  /* 0x0002300604ff75b2 */ /* 0x0006620008000100 */
[----:B------:R3:W1:Y:S01]  /*0bb0*/  SYNCS.EXCH.64 URZ, [UR4+0x228], UR8 ;  /* 0x0002280804ff75b2 */ /* 0x0006620008000100 */
[----:B------:R3:W1:Y:S01]  /*0bc0*/  SYNCS.EXCH.64 URZ, [UR4+0x238], UR6 ;  /* 0x0002380604ff75b2 */ /* 0x0006620008000100 */
[----:B------:R-:W-:Y:S01]  /*0bd0*/  NOP ;  /* 0x0000000000007918 */ /* 0x000fe20000000000 */
.L_x_11:
[----:B------:R-:W2:Y:S01]  /*0be0*/  SHFL.IDX PT, R2, R79, RZ, 0x1f ;  /* 0x00001fff4f027589 */ /* 0x000ea200000e0000 */
[----:B------:R-:W-:Y:S01]  /*0bf0*/  NOP ;  /* 0x0000000000007918 */ /* 0x000fe20000000000 */
[----:B--2---:R-:W-:-:S13]  /*0c00*/  ISETP.NE.AND P0, PT, R2, 0x3, PT ;  /* 0x000000030200780c */ /* 0x004fda0003f05270 */
[----:B------:R-:W-:Y:S05]  /*0c10*/  @P0 BRA `(.L_x_12) ;  /* 0x0000000000300947 */ /* 0x000fea0003800000 */
[----:B---3--:R-:W2:Y:S01]  /*0c20*/  S2UR UR4, SR_CgaCtaId ;  /* 0x00000000000479c3 */ /* 0x008ea20000008800 */
[----:B------:R-:W-:Y:S01]  /*0c30*/  UMOV UR6, 0x400 ;  /* 0x0000040000067882 */ /* 0x000fe20000000000 */
[----:B------:R-:W-:Y:S01]  /*0c40*/  UMOV UR5, 0x20 ;  /* 0x0000002000057882 */ /* 0x000fe20000000000 */
[----:B------:R-:W-:Y:S01]  /*0c50*/  ELECT P0, URZ, PT ;  /* 0x0000000000ff782f */ /* 0x000fe20003800000 */
[----:B--2---:R-:W-:Y:S02]  /*0c60*/  ULEA UR6, UR4, UR6, 0x18 ;  /* 0x0000000604067291 */ /* 0x004fe4000f8ec0ff */
[----:B------:R-:W-:-:S04]  /*0c70*/  UIADD3 UR4, UPT, UPT, -UR5, 0x100000, URZ ;  /* 0x0010000005047890 */ /* 0x000fc8000fffe1ff */
[----:B------:R-:W-:Y:S02]  /*0c80*/  USHF.L.U32 UR5, UR4, 0xb, URZ ;  /* 0x0000000b04057899 */ /* 0x000fe400080006ff */
[----:B------:R-:W-:Y:S01]  /*0c90*/  USHF.L.U32 UR4, UR4, 0x1, URZ ;  /* 0x0000000104047899 */ /* 0x000fe200080006ff */
[----:B------:R-:W2:Y:S11]  /*0ca0*/  FENCE.VIEW.ASYNC.S ;  /* 0x00000000000073c6 */ /* 0x000eb60000000000 */
[----:B--2---:R2:W3:Y:S01]  /*0cb0*/  SYNCS.EXCH.64 URZ, [UR6+0x240], UR4 ;  /* 0x0002400406ff75b2 */ /* 0x0044e20008000100 */
[----:B------:R2:W1:Y:S01]  /*0cc0*/  SYNCS.EXCH.64 URZ, [UR6+0x248], UR4 ;  /* 0x0002480406ff75b2 */ /* 0x0004620008000100 */
[----:B------:R-:W-:Y:S01]  /*0cd0*/  NOP ;  /* 0x0000000000007918 */ /* 0x000fe20000000000 */
.L_x_12:
[----:B------:R-:W4:Y:S01]  /*0ce0*/  SHFL.IDX PT, R2, R79, RZ, 0x1f ;  /* 0x00001fff4f027589 */ /* 0x000f2200000e0000 */
[----:B------:R-:W-:Y:S01]  /*0cf0*/  NOP ;  /* 0x0000000000007918 */ /* 0x000fe20000000000 */
[----:B----4-:R-:W-:-:S13]  /*0d00*/  ISETP.NE.AND P0, PT, R2, 0x4, PT ;  /* 0x000000040200780c */ /* 0x010fda0003f05270 */
[----:B------:R-:W-:Y:S05]  /*0d10*/  @P0 BRA `(.L_x_13) ;  /* 0x00000000004c0947 */ /* 0x000fea0003800000 */
[----:B--23--:R-:W2:Y:S01]  /*0d20*/  S2UR UR6, SR_CgaCtaId ;  /* 0x00000000000679c3 */ /* 0x00cea20000008800 */
[----:B------:R-:W-:Y:S01]  /*0d30*/  UMOV UR4, 0x720 ;  /* 0x0000072000047882 */ /* 0x000fe20000000000 */
[----:B------:R-:W-:Y:S01]  /*0d40*/  UMOV UR5, 0x400 ;  /* 0x0000040000057882 */ /* 0x000fe20000000000 */
[----:B------:R-:W-:Y:S01]  /*0d50*/  USEL UR4, UR4, 0x620, UP5 ;  /* 0x0000062004047887 */ /* 0x000fe2000a800000 */
[----:B------:R-:W-:Y:S01]  /*0d60*/  UMOV UR8, 0x1 ;  /* 0x0000000100087882 */ /* 0x000fe20000000000 */
[----:B------:R-:W-:Y:S01]  /*0d70*/  ELECT P0, URZ, PT ;  /* 0x0000000000ff782f */ /* 0x000fe20003800000 */
[----:B------:R-:W-:-:S04]  /*0d80*/  UIADD3 UR8, UPT, UPT, -UR8, 0x100000, URZ ;  /* 0x0010000008087890 */ /* 0x000fc8000fffe1ff */
[----:B------:R-:W-:Y:S02]  /*0d90*/  USHF.L.U32 UR9, UR8, 0xb, URZ ;  /* 0x0000000b08097899 */ /* 0x000fe400080006ff */
[----:B------:R-:W-:Y:S02]  /*0da0*/  USHF.L.U32 UR8, UR8, 0x1, URZ ;  /* 0x0000000108087899 */ /* 0x000fe400080006ff */
[----:B--2---:R-:W-:Y:S02]  /*0db0*/  ULEA UR6, UR6, UR5, 0x18 ;  /* 0x0000000506067291 */ /* 0x004fe4000f8ec0ff */
[----:B------:R-:W-:-:S04]  /*0dc0*/  UIADD3 UR4, UPT, UPT, -UR4, 0x100000, URZ ;  /* 0x0010000004047890 */ /* 0x000fc8000fffe1ff */
[----:B------:R-:W-:Y:S02]  /*0dd0*/  USHF.L.U32 UR5, UR4, 0xb, URZ ;  /* 0x0000000b04057899 */ /* 0x000fe400080006ff */
[----:B------:R-:W-:Y:S01]  /*0de0*/  USHF.L.U32 UR4, UR4, 0x1, URZ ;  /* 0x0000000104047899 */ /* 0x000fe200080006ff */
[----:B------:R-:W2:Y:S03]  /*0df0*/  FENCE.VIEW.ASYNC.S ;  /* 0x00000000000073c6 */ /* 0x000ea60000000000 */
[----:B--2---:R4:W2:Y:S08]  /*0e00*/  SYNCS.EXCH.64 URZ, [UR6+0x250], UR8 ;  /* 0x0002500806ff75b2 */ /* 0x0048b00008000100 */
[----:B------:R4:W3:Y:S01]  /*0e10*/  SYNCS.EXCH.64 URZ, [UR6+0x260], UR4 ;  /* 0x0002600406ff75b2 */ /* 0x0008e20008000100 */
[----:B------:R4:W1:Y:S01]  /*0e20*/  SYNCS.EXCH.64 URZ, [UR6+0x258], UR8 ;  /* 0x0002580806ff75b2 */ /* 0x0008620008000100 */
[----:B------:R4:W1:Y:S02]  /*0e30*/  SYNCS.EXCH.64 URZ, [UR6+0x268], UR4 ;  /* 0x0002680406ff75b2 */ /* 0x0008640008000100 */
[----:B----4-:R-:W-:Y:S01]  /*0e40*/  NOP ;  /* 0x0000000000007918 */ /* 0x010fe20000000000 */
.L_x_13:
[----:B------:R-:W4:Y:S01]  /*0e50*/  SHFL.IDX PT, R2, R79, RZ, 0x1f ;  /* 0x00001fff4f027589 */ /* 0x000f2200000e0000 */
[----:B------:R-:W-:Y:S01]  /*0e60*/  NOP ;  /* 0x0000000000007918 */ /* 0x000fe20000000000 */
[----:B----4-:R-:W-:-:S13]  /*0e70*/  ISETP.NE.AND P0, PT, R2, 0x5, PT ;  /* 0x000000050200780c */ /* 0x010fda0003f05270 */
[----:B------:R-:W-:Y:S05]  /*0e80*/  @P0 BRA `(.L_x_14) ;  /* 0x0000000000580947 */ /* 0x000fea0003800000 */
[----:B--23--:R-:W2:Y:S01]  /*0e90*/  S2UR UR4, SR_CgaCtaId ;  /* 0x00000000000479c3 */ /* 0x00cea20000008800 */
        /* <DEDUP_REMOVED lines=10> */
[----:B--2---:R-:W-:Y:S01]  /*0f40*/  ULEA UR4, UR4, UR5, 0x18 ;  /* 0x0000000504047291 */ /* 0x004fe2000f8ec0ff */
[----:B------:R-:W2:Y:S11]  /*0f50*/  FENCE.VIEW.ASYNC.S ;  /* 0x00000000000073c6 */ /* 0x000eb60000000000 */
[----:B--2---:R4:W2:Y:S01]  /*0f60*/  SYNCS.EXCH.64 URZ, [UR4+0x270], UR8 ;  /* 0x0002700804ff75b2 */ /* 0x0048a20008000100 */
[----:B------:R4:W3:Y:S01]  /*0f70*/  SYNCS.EXCH.64 URZ, [UR4+0x290], UR6 ;  /* 0x0002900604ff75b2 */ /* 0x0008e20008000100 */
[----:B------:R4:W1:Y:S01]  /*0f80*/  SYNCS.EXCH.64 URZ, [UR4+0x278], UR8 ;  /* 0x0002780804ff75b2 */ /* 0x0008620008000100 */
[----:B------:R4:W1:Y:S01]  /*0f90*/  SYNCS.EXCH.64 URZ, [UR4+0x298], UR6 ;  /* 0x0002980604ff75b2 */ /* 0x0008620008000100 */
[----:B------:R4:W1:Y:S01]  /*0fa0*/  SYNCS.EXCH.64 URZ, [UR4+0x280], UR8 ;  /* 0x0002800804ff75b2 */ /* 0x0008620008000100 */
[----:B------:R4:W1:Y:S01]  /*0fb0*/  SYNCS.EXCH.64 URZ, [UR4+0x2a0], UR6 ;  /* 0x0002a00604ff75b2 */ /* 0x0008620008000100 */
[----:B------:R4:W1:Y:S01]  /*0fc0*/  SYNCS.EXCH.64 URZ, [UR4+0x288], UR8 ;  /* 0x0002880804ff75b2 */ /* 0x0008620008000100 */
[----:B------:R4:W1:Y:S02]  /*0fd0*/  SYNCS.EXCH.64 URZ, [UR4+0x2a8], UR6 ;  /* 0x0002a80604ff75b2 */ /* 0x0008640008000100 */
[----:B----4-:R-:W-:Y:S01]  /*0fe0*/  NOP ;  /* 0x0000000000007918 */ /* 0x010fe20000000000 */
.L_x_14:
[----:B------:R-:W4:Y:S01]  /*0ff0*/  SHFL.IDX PT, R2, R79, RZ, 0x1f ;  /* 0x00001fff4f027589 */ /* 0x000f2200000e0000 */
[----:B------:R-:W1:Y:S01]  /*1000*/  S2UR UR45, SR_CgaCtaId ;  /* 0x00000000002d79c3 */ /* 0x000e620000008800 */
[----:B------:R-:W-:Y:S01]  /*1010*/  NOP ;  /* 0x0000000000007918 */ /* 0x000fe20000000000 */
[----:B----4-:R-:W-:-:S13]  /*1020*/  ISETP.NE.AND P0, PT, R2, 0x3, PT ;  /* 0x000000030200780c */ /* 0x010fda0003f05270 */
[----:B-1----:R-:W-:Y:S05]  /*1030*/  @P0 BRA `(.L_x_15) ;  /* 0x0000000000340947 */ /* 0x002fea0003800000 */
[----:B--23--:R-:W-:Y:S01]  /*1040*/  UMOV UR4, 0x400 ;  /* 0x0000040000047882 */ /* 0x00cfe20000000000 */
[----:B------:R-:W-:Y:S01]  /*1050*/  UMOV UR6, 0x20 ;  /* 0x0000002000067882 */ /* 0x000fe20000000000 */
[----:B------:R-:W-:Y:S02]  /*1060*/  ULEA UR4, UR45, UR4, 0x18 ;  /* 0x000000042d047291 */ /* 0x000fe4000f8ec0ff */
[----:B------:R-:W-:-:S04]  /*1070*/  UIADD3 UR6, UPT, UPT, -UR6, 0x100000, URZ ;  /* 0x0010000006067890 */ /* 0x000fc8000fffe1ff */
[----:B------:R-:W-:Y:S02]  /*1080*/  USHF.L.U32 UR7, UR6, 0xb, URZ ;  /* 0x0000000b06077899 */ /* 0x000fe400080006ff */
[----:B------:R-:W-:Y:S01]  /*1090*/  USHF.L.U32 UR6, UR6, 0x1, URZ ;  /* 0x0000000106067899 */ /* 0x000fe200080006ff */
[----:B------:R-:W-:Y:S01]  /*10a0*/  ELECT P0, URZ, PT ;  /* 0x0000000000ff782f */ /* 0x000fe20003800000 */
[----:B------:R-:W1:Y:S10]  /*10b0*/  FENCE.VIEW.ASYNC.S ;  /* 0x00000000000073c6 */ /* 0x000e740000000000 */
[----:B-1----:R1:W4:Y:S01]  /*10c0*/  SYNCS.EXCH.64 URZ, [UR4+0x2b0], UR6 ;  /* 0x0002b00604ff75b2 */ /* 0x0023220008000100 */
[----:B------:R1:W2:Y:S01]  /*10d0*/  SYNCS.EXCH.64 URZ, [UR4+0x2c0], UR6 ;  /* 0x0002c00604ff75b2 */ /* 0x0002a20008000100 */
[----:B------:R1:W3:Y:S01]  /*10e0*/  SYNCS.EXCH.64 URZ, [UR4+0x2b8], UR6 ;  /* 0x0002b80604ff75b2 */ /* 0x0002e20008000100 */
[----:B------:R1:W1:Y:S01]  /*10f0*/  SYNCS.EXCH.64 URZ, [UR4+0x2c8], UR6 ;  /* 0x0002c80604ff75b2 */ /* 0x0002620008000100 */
[----:B------:R-:W-:Y:S01]  /*1100*/  NOP ;  /* 0x0000000000007918 */ /* 0x000fe20000000000 */
.L_x_15:
[----:B------:R-:W4:Y:S01]  /*1110*/  LDCU UR33, c[0x0][0x36c] ;  /* 0x00006d80ff2177ac */ /* 0x000f220008000800 */
[----:B------:R-:W-:Y:S01]  /*1120*/  ISETP.NE.OR P3, PT, R0, 0x2, !P3 ;  /* 0x000000020000780c */ /* 0x000fe20005f65670 */
[----:B------:R-:W-:Y:S01]  /*1130*/  NOP ;  /* 0x0000000000007918 */ /* 0x000fe20000000000 */
[----:B------:R-:W-:Y:S01]  /*1140*/  LOP3.LUT R0, R86, 0x1f, RZ, 0xc0, !PT ;  /* 0x0000001f56007812 */ /* 0x000fe200078ec0ff */
[----:B------:R-:W-:Y:S02]  /*1150*/  UISETP.NE.AND UP6, UPT, UR17, URZ, UPT ;  /* 0x000000ff1100728c */ /* 0x000fe4000bfc5270 */
[----:B----4-:R-:W-:-:S09]  /*1160*/  UISETP.EQ.U32.AND UP0, UPT, UR33, 0x1, UPT ;  /* 0x000000012100788c */ /* 0x010fd2000bf02070 */
[----:B------:R-:W-:Y:S05]  /*1170*/  BRA.U !UP0, `(.L_x_16) ;  /* 0x0000000108087547 */ /* 0x000fea000b800000 */
[----:B-123--:R-:W-:Y:S01]  /*1180*/  UCGABAR_ARV ;  /* 0x00000000000079c7 */ /* 0x00efe20008000000 */
[----:B------:R-:W-:Y:S05]  /*1190*/  BRA `(.L_x_17) ;  /* 0x0000000000047947 */ /* 0x000fea0003800000 */
.L_x_16:
[----:B-123--:R-:W-:Y:S01]  /*11a0*/  NOP ;  /* 0x0000000000007918 */ /* 0x00efe20000000000 */
.L_x_17:
[----:B------:R-:W1:Y:S01]  /*11b0*/  S2UR UR16, SR_CTAID.X ;  /* 0x00000000001079c3 */ /* 0x000e620000002500 */
[----:B------:R-:W-:-:S05]  /*11c0*/  CS2R.32 R3, SR_CgaSize ;  /* 0x0000000000037805 */ /* 0x000fca0000008a00 */
[----:B------:R-:W-:-:S05]  /*11d0*/  IMAD R3, R3, -0xa0, RZ ;  /* 0xffffff6003037824 */ /* 0x000fca00078e02ff */
[----:B------:R-:W-:-:S14]  /*11e0*/  R2UR UR5, R3 ;  /* 0x00000000030572ca */ /* 0x000fdc00000e0000 */
[----:B------:R-:W2:Y:S01]  /*11f0*/  LDCU UR5, c[0x0][UR5+0x2b0] ;  /* 0x00005600050577ac */ /* 0x000ea20008000800 */
[----:B------:R-:W-:-:S05]  /*1200*/  CS2R.32 R3, SR_CgaSize ;  /* 0x0000000000037805 */ /* 0x000fca0000008a00 */
[----:B------:R-:W-:-:S05]  /*1210*/  IMAD R3, R3, -0xa0, RZ ;  /* 0xffffff6003037824 */ /* 0x000fca00078e02ff */
[----:B------:R-:W-:-:S14]  /*1220*/  R2UR UR4, R3 ;  /* 0x00000000030472ca */ /* 0x000fdc00000e0000 */
[----:B------:R-:W3:Y:S01]  /*1230*/  LDCU UR4, c[0x0][UR4+0x2b4] ;  /* 0x00005680040477ac */ /* 0x000ee20008000800 */
[----:B------:R-:W4:Y:S01]  /*1240*/  S2UR UR20, SR_CTAID.Y ;  /* 0x00000000001479c3 */ /* 0x000f220000002600 */
[----:B------:R-:W-:-:S05]  /*1250*/  CS2R.32 R3, SR_CgaSize ;  /* 0x0000000000037805 */ /* 0x000fca0000008a00 */
[----:B------:R-:W-:-:S05]  /*1260*/  IMAD R3, R3, -0xa0, RZ ;  /* 0xffffff6003037824 */ /* 0x000fca00078e02ff */
[----:B------:R-:W-:-:S14]  /*1270*/  R2UR UR62, R3 ;  /* 0x00000000033e72ca */ /* 0x000fdc00000e0000 */
[----:B------:R-:W3:Y:S01]  /*1280*/  LDCU UR62, c[0x0][UR62+0x2a0] ;  /* 0x000054003e3e77ac */ /* 0x000ee20008000800 */
[----:B------:R-:W-:-:S05]  /*1290*/  CS2R.32 R3, SR_CgaSize ;  /* 0x0000000000037805 */ /* 0x000fca0000008a00 */
[----:B------:R-:W-:-:S05]  /*12a0*/  IMAD R3, R3, -0xa0, RZ ;  /* 0xffffff6003037824 */ /* 0x000fca00078e02ff */
[----:B------:R-:W-:-:S14]  /*12b0*/  R2UR UR61, R3 ;  /* 0x00000000033d72ca */ /* 0x000fdc00000e0000 */
[----:B------:R-:W3:Y:S01]  /*12c0*/  LDCU UR61, c[0x0][UR61+0x2a4] ;  /* 0x000054803d3d77ac */ /* 0x000ee20008000800 */
[----:B------:R-:W-:Y:S02]  /*12d0*/  ULOP3.LUT UR47, UR45, 0x1, URZ, 0xc0, !UPT ;  /* 0x000000012d2f7892 */ /* 0x000fe4000f8ec0ff */
[----:B------:R-:W-:Y:S02]  /*12e0*/  USHF.R.U32.HI UR29, URZ, 0x1, UR45 ;  /* 0x00000001ff1d7899 */ /* 0x000fe4000801162d */
[----:B------:R-:W-:Y:S02]  /*12f0*/  UISETP.GT.U32.AND UP1, UPT, UR47, 0xffff, UPT ;  /* 0x0000ffff2f00788c */ /* 0x000fe4000bf24070 */
[----:B------:R-:W-:Y:S01]  /*1300*/  USHF.L.U32 UR28, UR45, 0x8, URZ ;  /* 0x000000082d1c7899 */ /* 0x000fe200080006ff */
[----:B-1----:R-:W-:Y:S01]  /*1310*/  I2FP.F32.U32 R3, UR16 ;  /* 0x0000001000037c45 */ /* 0x002fe20008201000 */
[----:B------:R-:W-:Y:S01]  /*1320*/  USHF.L.U32 UR27, UR45, 0xb, URZ ;  /* 0x0000000b2d1b7899 */ /* 0x000fe200080006ff */
[----:B------:R-:W1:Y:S03]  /*1330*/  LDCU UR25, c[0x0][0xb24] ;  /* 0x00016480ff1977ac */ /* 0x000e660008000800 */
[----:B--2---:R-:W-:Y:S01]  /*1340*/  FMUL R3, R3, UR5 ;  /* 0x0000000503037c20 */ /* 0x004fe20008400000 */
[----:B------:R-:W2:Y:S01]  /*1350*/  LDCU UR42, c[0x0][0xb24] ;  /* 0x00016480ff2a77ac */ /* 0x000ea20008000800 */
[----:B----4-:R-:W-:-:S04]  /*1360*/  I2FP.F32.U32 R2, UR20 ;  /* 0x0000001400027c45 */ /* 0x010fc80008201000 */
[----:B------:R-:W4:Y:S01]  /*1370*/  F2I.U32.TRUNC.NTZ R3, R3 ;  /* 0x0000000300037305 */ /* 0x000f22000020f000 */
[----:B------:R-:W1:Y:S01]  /*1380*/  LDCU UR32, c[0x0][0xb30] ;  /* 0x00016600ff2077ac */ /* 0x000e620008000800 */
[----:B---3--:R-:W-:Y:S01]  /*1390*/  FMUL R2, R2, UR4 ;  /* 0x0000000402027c20 */ /* 0x008fe20008400000 */
[----:B------:R-:W-:Y:S01]  /*13a0*/  ULOP3.LUT UR4, UR45, 0x6, URZ, 0xc0, !UPT ;  /* 0x000000062d047892 */ /* 0x000fe2000f8ec0ff */
[----:B------:R-:W-:-:S04]  /*13b0*/  UMOV UR14, 0x55 ;  /* 0x00000055000e7882 */ /* 0x000fc80000000000 */
[----:B------:R-:W3:Y:S01]  /*13c0*/  F2I.U32.TRUNC.NTZ R2, R2 ;  /* 0x0000000200027305 */ /* 0x000ee2000020f000 */
[----:B------:R-:W-:Y:S01]  /*13d0*/  UISETP.GT.U32.AND UP0, UPT, UR4, 0xffff, UPT ;  /* 0x0000ffff0400788c */ /* 0x000fe2000bf04070 */
[----:B------:R-:W-:Y:S01]  /*13e0*/  UMOV UR15, 0x3 ;  /* 0x00000003000f7882 */ /* 0x000fe20000000000 */
[----:B------:R-:W-:Y:S02]  /*13f0*/  USEL UR24, UR47, 0xffff, !UP1 ;  /* 0x0000ffff2f187887 */ /* 0x000fe4000c800000 */
[----:B------:R-:W-:Y:S01]  /*1400*/  USEL UR21, UR4, 0xffff, !UP0 ;  /* 0x0000ffff04157887 */ /* 0x000fe2000c000000 */
[----:B----4-:R-:W-:Y:S02]  /*1410*/  R2UR UR5, R3 ;  /* 0x00000000030572ca */ /* 0x010fe400000e0000 */
[----:B---3--:R-:W-:Y:S02]  /*1420*/  R2UR UR6, R2 ;  /* 0x00000000020672ca */ /* 0x008fe400000e0000 */
[----:B------:R-:W-:-:S09]  /*1430*/  PRMT R2, RZ, 0x7610, R2 ;  /* 0x00007610ff027816 */ /* 0x000fd20000000002 */
[----:B------:R-:W-:-:S04]  /*1440*/  UIADD3 UR5, UPT, UPT, -UR5, URZ, URZ ;  /* 0x000000ff05057290 */ /* 0x000fc8000fffe1ff */
[----:B------:R-:W-:Y:S02]  /*1450*/  UIMAD UR62, UR62, UR5, UR16 ;  /* 0x000000053e3e72a4 */ /* 0x000fe4000f8e0210 */
[----:B------:R-:W-:-:S04]  /*1460*/  UIADD3 UR4, UPT, UPT, -UR6, URZ, URZ ;  /* 0x000000ff06047290 */ /* 0x000fc8000fffe1ff */
[----:B------:R-:W-:Y:S01]  /*1470*/  UIMAD UR61, UR61, UR4, UR20 ;  /* 0x000000043d3d72a4 */ /* 0x000fe2000f8e0214 */
[----:B-12---:R-:W-:Y:S11]  /*1480*/  BRA.U UP6, `(.L_x_18) ;  /* 0x00000001066c7547 */ /* 0x006ff6000b800000 */
[----:B------:R-:W-:Y:S02]  /*1490*/  UISETP.NE.AND UP2, UPT, UR61, 0x2, UPT ;  /* 0x000000023d00788c */ /* 0x000fe4000bf45270 */
[----:B------:R-:W-:Y:S02]  /*14a0*/  UISETP.NE.AND UP4, UPT, UR61, URZ, UPT ;  /* 0x000000ff3d00728c */ /* 0x000fe4000bf85270 */
[----:B------:R-:W-:Y:S02]  /*14b0*/  UISETP.NE.AND UP0, UPT, UR61, 0x1, UPT ;  /* 0x000000013d00788c */ /* 0x000fe4000bf05270 */
[----:B------:R-:W-:Y:S02]  /*14c0*/  USEL UR4, URZ, 0x10, UP2 ;  /* 0x00000010ff047887 */ /* 0x000fe40009000000 */
[----:B------:R-:W-:Y:S02]  /*14d0*/  USEL UR12, URZ, 0x20, UP2 ;  /* 0x00000020ff0c7887 */ /* 0x000fe40009000000 */
[----:B------:R-:W-:-:S02]  /*14e0*/  UISETP.NE.AND UP3, UPT, UR62, URZ, UPT ;  /* 0x000000ff3e00728c */ /* 0x000fc4000bf65270 */
[----:B------:R-:W-:Y:S02]  /*14f0*/  USEL UR5, URZ, 0x4, UP0 ;  /* 0x00000004ff057887 */ /* 0x000fe40008000000 */
[----:B------:R-:W-:Y:S02]  /*1500*/  UISETP.NE.AND UP1, UPT, UR61, 0x3, UPT ;  /* 0x000000033d00788c */ /* 0x000fe4000bf25270 */
[----:B------:R-:W-:Y:S02]  /*1510*/  UISETP.NE.AND UP2, UPT, UR62, URZ, UP4 ;  /* 0x000000ff3e00728c */ /* 0x000fe4000a745270 */
[----:B------:R-:W-:Y:S02]  /*1520*/  USEL UR11, URZ, 0x8, UP0 ;  /* 0x00000008ff0b7887 */ /* 0x000fe40008000000 */
[----:B------:R-:W-:Y:S02]  /*1530*/  UISETP.NE.AND UP0, UPT, UR62, 0x1, UPT ;  /* 0x000000013e00788c */ /* 0x000fe4000bf05270 */
[----:B------:R-:W-:-:S02]  /*1540*/  USEL UR6, URZ, 0x2, UP4 ;  /* 0x00000002ff067887 */ /* 0x000fc4000a000000 */
[----:B------:R-:W-:Y:S02]  /*1550*/  USEL UR7, URZ, 0x40, UP1 ;  /* 0x00000040ff077887 */ /* 0x000fe40008800000 */
[----:B------:R-:W-:Y:S02]  /*1560*/  USEL UR10, URZ, 0x1, UP2 ;  /* 0x00000001ff0a7887 */ /* 0x000fe40009000000 */
[----:B------:R-:W-:Y:S02]  /*1570*/  USEL UR8, UR5, 0x4, UP3 ;  /* 0x0000000405087887 */ /* 0x000fe40009800000 */
[----:B------:R-:W-:Y:S02]  /*1580*/  USEL UR4, UR4, 0x10, UP3 ;  /* 0x0000001004047887 */ /* 0x000fe40009800000 */
[----:B------:R-:W-:Y:S02]  /*1590*/  USEL UR9, UR7, 0x40, UP3 ;  /* 0x0000004007097887 */ /* 0x000fe40009800000 */
[----:B------:R-:W-:-:S02]  /*15a0*/  USEL UR5, UR6, 0x2, UP0 ;  /* 0x0000000206057887 */ /* 0x000fc40008000000 */
[----:B------:R-:W-:Y:S02]  /*15b0*/  UIADD3 UR4, UPT, UPT, UR4, UR8, UR10 ;  /* 0x0000000804047290 */ /* 0x000fe4000fffe00a */
[----:B------:R-:W-:Y:S02]  /*15c0*/  USEL UR13, URZ, 0x80, UP1 ;  /* 0x00000080ff0d7887 */ /* 0x000fe40008800000 */
[----:B------:R-:W-:Y:S02]  /*15d0*/  USEL UR7, UR11, 0x8, UP0 ;  /* 0x000000080b077887 */ /* 0x000fe40008000000 */
[----:B------:R-:W-:Y:S02]  /*15e0*/  USEL UR6, UR12, 0x20, UP0 ;  /* 0x000000200c067887 */ /* 0x000fe40008000000 */
[----:B------:R-:W-:Y:S02]  /*15f0*/  UIADD3 UR4, UPT, UPT, UR5, UR9, UR4 ;  /* 0x0000000905047290 */ /* 0x000fe4000fffe004 */
[----:B------:R-:W-:-:S02]  /*1600*/  USEL UR5, UR13, 0x80, UP0 ;  /* 0x000000800d057887 */ /* 0x000fc40008000000 */
[----:B------:R-:W-:-:S04]  /*1610*/  UIADD3 UR4, UPT, UPT, UR6, UR7, UR4 ;  /* 0x0000000706047290 */ /* 0x000fc8000fffe004 */
[----:B------:R-:W-:-:S06]  /*1620*/  UIADD3 UR4, UPT, UPT, UR4, UR5, URZ ;  /* 0x0000000504047290 */ /* 0x000fcc000fffe0ff */
[----:B------:R-:W-:-:S07]  /*1630*/  MOV R2, UR4 ;  /* 0x0000000400027c02 */ /* 0x000fce0008000f00 */
.L_x_18:
[----:B------:R-:W1:Y:S01]  /*1640*/  S2UR UR36, SR_CTAID.Z ;  /* 0x00000000002479c3 */ /* 0x000e620000002700 */
[----:B------:R-:W-:Y:S02]  /*1650*/  UISETP.GE.AND UP0, UPT, UR25, 0x1, UPT ;  /* 0x000000011900788c */ /* 0x000fe4000bf06270 */
[----:B------:R-:W-:Y:S02]  /*1660*/  ULOP3.LUT UR24, UR24, 0xffff, URZ, 0xc0, !UPT ;  /* 0x0000ffff18187892 */ /* 0x000fe4000f8ec0ff */
[----:B------:R-:W-:Y:S02]  /*1670*/  ULOP3.LUT UR21, UR21, 0xffff, URZ, 0xc0, !UPT ;  /* 0x0000ffff15157892 */ /* 0x000fe4000f8ec0ff */
[----:B------:R-:W-:Y:S02]  /*1680*/  UISETP.NE.AND UP3, UPT, UR17, 0x2, UPT ;  /* 0x000000021100788c */ /* 0x000fe4000bf65270 */
[----:B------:R-:W-:Y:S02]  /*1690*/  ULOP3.LUT UR28, UR28, 0x600, URZ, 0xc0, !UPT ;  /* 0x000006001c1c7892 */ /* 0x000fe4000f8ec0ff */
[----:B------:R-:W-:-:S02]  /*16a0*/  ULOP3.LUT UR27, UR27, 0x800, URZ, 0xc0, !UPT ;  /* 0x000008001b1b7892 */ /* 0x000fc4000f8ec0ff */
[----:B------:R-:W-:Y:S02]  /*16b0*/  USHF.L.U32 UR24, UR14, UR24, URZ ;  /* 0x000000180e187299 */ /* 0x000fe400080006ff */
[----:B------:R-:W-:Y:S01]  /*16c0*/  USHF.L.U32 UR21, UR15, UR21, URZ ;  /* 0x000000150f157299 */ /* 0x000fe200080006ff */
[----:B------:R-:W-:Y:S11]  /*16d0*/  BRA.U !UP0, `(.L_x_19) ;  /* 0x0000000108d47547 */ /* 0x000ff6000b800000 */
[----:B------:R-:W2:Y:S01]  /*16e0*/  LDCU.128 UR12, c[0x0][0xb10] ;  /* 0x00016200ff0c77ac */ /* 0x000ea20008000c00 */
[----:B------:R-:W3:Y:S01]  /*16f0*/  LDCU UR6, c[0x0][0x370] ;  /* 0x00006e00ff0677ac */ /* 0x000ee20008000800 */
[----:B------:R-:W4:Y:S01]  /*1700*/  LDCU UR5, c[0x0][0x374] ;  /* 0x00006e80ff0577ac */ /* 0x000f220008000800 */
[----:B------:R-:W1:Y:S01]  /*1710*/  LDCU UR26, c[0x0][0xb0c] ;  /* 0x00016180ff1a77ac */ /* 0x000e620008000800 */
[----:B------:R-:W1:Y:S01]  /*1720*/  LDCU UR7, c[0x0][0xb20] ;  /* 0x00016400ff0777ac */ /* 0x000e620008000800 */
[----:B------:R-:W1:Y:S01]  /*1730*/  LDCU.64 UR8, c[0x0][0xb28] ;  /* 0x00016500ff0877ac */ /* 0x000e620008000a00 */
[----:B--2---:R-:W-:Y:S02]  /*1740*/  UISETP.NE.AND UP0, UPT, UR14, 0x1, UPT ;  /* 0x000000010e00788c */ /* 0x004fe4000bf05270 */
[----:B----4-:R-:W-:Y:S02]  /*1750*/  UIMAD.WIDE.U32 UR10, UR5, UR15, URZ ;  /* 0x0000000f050a72a5 */ /* 0x010fe4000f8e00ff */
[----:B---3--:R-:W-:-:S02]  /*1760*/  UIMAD.WIDE.U32 UR22, UR6, UR12, URZ ;  /* 0x0000000c061672a5 */ /* 0x008fc4000f8e00ff */
[----:B-1----:R-:W-:Y:S02]  /*1770*/  UISETP.NE.AND UP1, UPT, UR26, 0x1, UPT ;  /* 0x000000011a00788c */ /* 0x002fe4000bf25270 */
[----:B------:R-:W-:Y:S01]  /*1780*/  UISETP.NE.AND UP2, UPT, UR25, 0x1, UPT ;  /* 0x000000011900788c */ /* 0x000fe2000bf45270 */
[----:B------:R-:W-:Y:S02]  /*1790*/  UMOV UR10, UR11 ;  /* 0x0000000b000a7c82 */ /* 0x000fe40008000000 */
[----:B------:R-:W-:Y:S01]  /*17a0*/  UMOV UR22, UR23 ;  /* 0x0000001700167c82 */ /* 0x000fe20008000000 */
[----:B------:R-:W-:Y:S02]  /*17b0*/  @UP0 USHF.R.U32.HI UR5, URZ, UR7, UR10 ;  /* 0x00000007ff050299 */ /* 0x000fe4000801160a */
[----:B------:R-:W-:Y:S02]  /*17c0*/  UIMAD.WIDE.U32 UR30, UR20, UR15, URZ ;  /* 0x0000000f141e72a5 */ /* 0x000fe4000f8e00ff */
[----:B------:R-:W-:-:S02]  /*17d0*/  UIMAD.WIDE.U32 UR10, UR5, UR8, URZ ;  /* 0x00000008050a72a5 */ /* 0x000fc4000f8e00ff */
[----:B------:R-:W-:Y:S02]  /*17e0*/  @UP1 USHF.R.U32.HI UR6, URZ, UR13, UR22 ;  /* 0x0000000dff061299 */ /* 0x000fe40008011616 */
[----:B------:R-:W-:Y:S02]  /*17f0*/  UIMAD.WIDE.U32 UR18, UR16, UR12, URZ ;  /* 0x0000000c101272a5 */ /* 0x000fe4000f8e00ff */
[----:B------:R-:W-:Y:S01]  /*1800*/  UIMAD.WIDE.U32 UR22, UR6, UR8, URZ ;  /* 0x00000008061672a5 */ /* 0x000fe2000f8e00ff */
[----:B------:R-:W-:Y:S01]  /*1810*/  UMOV UR4, UR31 ;  /* 0x0000001f00047c82 */ /* 0x000fe20008000000 */
[----:B------:R-:W-:Y:S01]  /*1820*/  UMOV UR10, UR11 ;  /* 0x0000000b000a7c82 */ /* 0x000fe20008000000 */
[----:B------:R-:W-:Y:S02]  /*1830*/  USHF.R.U32.HI UR4, URZ, UR7, UR4 ;  /* 0x00000007ff047299 */ /* 0x000fe40008011604 */
[----:B------:R-:W-:Y:S01]  /*1840*/  @UP2 USHF.R.U32.HI UR5, URZ, UR9, UR10 ;  /* 0x00000009ff052299 */ /* 0x000fe2000801160a */
[----:B------:R-:W-:Y:S01]  /*1850*/  UMOV UR18, UR19 ;  /* 0x0000001300127c82 */ /* 0x000fe20008000000 */
[----:B------:R-:W-:Y:S01]  /*1860*/  UMOV UR22, UR23 ;  /* 0x0000001700167c82 */ /* 0x000fe20008000000 */
[----:B------:R-:W-:-:S02]  /*1870*/  USHF.R.U32.HI UR13, URZ, UR13, UR18 ;  /* 0x0000000dff0d7299 */ /* 0x000fc40008011612 */
[----:B------:R-:W-:Y:S02]  /*1880*/  USEL UR4, UR20, UR4, !UP0 ;  /* 0x0000000414047287 */ /* 0x000fe4000c000000 */
[----:B------:R-:W-:Y:S02]  /*1890*/  @UP2 USHF.R.U32.HI UR6, URZ, UR9, UR22 ;  /* 0x00000009ff062299 */ /* 0x000fe40008011616 */
[----:B------:R-:W-:Y:S02]  /*18a0*/  UIMAD UR7, UR5, UR25, URZ ;  /* 0x00000019050772a4 */ /* 0x000fe4000f8e02ff */
[----:B------:R-:W-:Y:S02]  /*18b0*/  USEL UR5, UR16, UR13, !UP1 ;  /* 0x0000000d10057287 */ /* 0x000fe4000c800000 */
[----:B------:R-:W-:Y:S02]  /*18c0*/  UIMAD UR12, UR6, UR25, URZ ;  /* 0x00000019060c72a4 */ /* 0x000fe4000f8e02ff */
[----:B------:R-:W-:-:S02]  /*18d0*/  UISETP.GE.AND UP0, UPT, UR4, UR7, UPT ;  /* 0x000000070400728c */ /* 0x000fc4000bf06270 */
[----:B------:R-:W-:Y:S02]  /*18e0*/  UIMAD.WIDE.U32 UR10, UR4, UR8, URZ ;  /* 0x00000008040a72a5 */ /* 0x000fe4000f8e00ff */
[----:B------:R-:W-:Y:S02]  /*18f0*/  UISETP.GE.OR UP0, UPT, UR5, UR12, UP0 ;  /* 0x0000000c0500728c */ /* 0x000fe40008706670 */
[----:B------:R-:W-:Y:S02]  /*1900*/  UIMAD.WIDE.U32 UR12, UR5, UR8, URZ ;  /* 0x00000008050c72a5 */ /* 0x000fe4000f8e00ff */
[----:B------:R-:W-:Y:S01]  /*1910*/  UIADD3 UR10, UPT, UPT, -UR4, URZ, URZ ;  /* 0x000000ff040a7290 */ /* 0x000fe2000fffe1ff */
[----:B------:R-:W-:Y:S01]  /*1920*/  UMOV UR8, UR11 ;  /* 0x0000000b00087c82 */ /* 0x000fe20008000000 */
[----:B------:R-:W-:Y:S02]  /*1930*/  UIADD3 UR11, UPT, UPT, -UR5, URZ, URZ ;  /* 0x000000ff050b7290 */ /* 0x000fe4000fffe1ff */
[----:B------:R-:W-:-:S03]  /*1940*/  USHF.R.U32.HI UR8, URZ, UR9, UR8 ;  /* 0x00000009ff087299 */ /* 0x000fc60008011608 */
[----:B------:R-:W-:Y:S01]  /*1950*/  @!UP0 UMOV UR7, UR13 ;  /* 0x0000000d00078c82 */ /* 0x000fe20008000000 */
[----:B------:R-:W-:Y:S02]  /*1960*/  UIMAD UR20, UR14, UR10, UR20 ;  /* 0x0000000a0e1472a4 */ /* 0x000fe4000f8e0214 */
[----:B------:R-:W-:Y:S02]  /*1970*/  USEL UR8, UR4, UR8, !UP2 ;  /* 0x0000000804087287 */ /* 0x000fe4000d000000 */
[----:B------:R-:W-:Y:S02]  /*1980*/  @!UP0 USHF.R.U32.HI UR7, URZ, UR9, UR7 ;  /* 0x00000009ff078299 */ /* 0x000fe40008011607 */
[----:B------:R-:W-:Y:S02]  /*1990*/  UIADD3 UR9, UPT, UPT, -UR8, URZ, URZ ;  /* 0x000000ff08097290 */ /* 0x000fe4000fffe1ff */
[----:B------:R-:W-:Y:S02]  /*19a0*/  @!UP0 USEL UR7, UR5, UR7, !UP2 ;  /* 0x0000000705078287 */ /* 0x000fe4000d000000 */
[----:B------:R-:W-:-:S02]  /*19b0*/  UIMAD UR9, UR25, UR9, UR4 ;  /* 0x00000009190972a4 */ /* 0x000fc4000f8e0204 */
[----:B------:R-:W-:Y:S02]  /*19c0*/  @!UP0 UIADD3 UR8, UPT, UPT, UR8, -UR7, URZ ;  /* 0x8000000708088290 */ /* 0x000fe4000fffe0ff */
[----:B------:R-:W-:Y:S02]  /*19d0*/  @!UP0 UIMAD UR6, UR9, UR6, UR7 ;  /* 0x00000006090682a4 */ /* 0x000fe4000f8e0207 */
[----:B------:R-:W-:Y:S02]  /*19e0*/  @!UP0 UIMAD UR4, UR8, UR25, UR5 ;  /* 0x00000019080482a4 */ /* 0x000fe4000f8e0205 */
[----:B------:R-:W-:Y:S02]  /*19f0*/  UIMAD UR16, UR26, UR11, UR16 ;  /* 0x0000000b1a1072a4 */ /* 0x000fe4000f8e0210 */
[----:B------:R-:W-:Y:S01]  /*1a00*/  UIMAD UR20, UR4, UR14, UR20 ;  /* 0x0000000e041472a4 */ /* 0x000fe2000f8e0214 */
[----:B------:R-:W-:Y:S02]  /*1a10*/  @!UP0 UMOV UR5, UR6 ;  /* 0x0000000600058c82 */ /* 0x000fe40008000000 */
[----:B------:R-:W-:-:S12]  /*1a20*/  UIMAD UR16, UR5, UR26, UR16 ;  /* 0x0000001a051072a4 */ /* 0x000fd8000f8e0210 */
.L_x_19:
[----:B------:R-:W-:-:S09]  /*1a30*/  UISETP.NE.AND UP0, UPT, UR32, 0x1, UPT ;  /* 0x000000012000788c */ /* 0x000fd2000bf05270 */
[----:B------:R-:W-:Y:S05]  /*1a40*/  BRA.U UP0, `(.L_x_20) ;  /* 0x0000000100447547 */ /* 0x000fea000b800000 */
[----:B------:R-:W2:Y:S01]  /*1a50*/  LDCU.128 UR8, c[0x0][0xb10] ;  /* 0x00016200ff0877ac */ /* 0x000ea20008000c00 */
[----:B------:R-:W3:Y:S01]  /*1a60*/  LDCU UR12, c[0x0][0xb0c] ;  /* 0x00016180ff0c77ac */ /* 0x000ee20008000800 */
[----:B------:R-:W4:Y:S01]  /*1a70*/  LDCU UR13, c[0x0][0xb20] ;  /* 0x00016400ff0d77ac */ /* 0x000f220008000800 */
[----:B--2---:R-:W-:Y:S02]  /*1a80*/  UIMAD.WIDE.U32 UR6, UR16, UR8, URZ ;  /* 0x00000008100672a5 */ /* 0x004fe4000f8e00ff */
[----:B------:R-:W-:Y:S02]  /*1a90*/  UIMAD.WIDE.U32 UR4, UR20, UR11, URZ ;  /* 0x0000000b140472a5 */ /* 0x000fe4000f8e00ff */
[----:B---3--:R-:W-:Y:S02]  /*1aa0*/  UISETP.NE.AND UP1, UPT, UR12, 0x1, UPT ;  /* 0x000000010c00788c */ /* 0x008fe4000bf25270 */
[----:B------:R-:W-:Y:S01]  /*1ab0*/  UISETP.NE.AND UP0, UPT, UR10, 0x1, UPT ;  /* 0x000000010a00788c */ /* 0x000fe2000bf05270 */
[----:B------:R-:W-:-:S02]  /*1ac0*/  UMOV UR6, UR7 ;  /* 0x0000000700067c82 */ /* 0x000fc40008000000 */
[----:B------:R-:W-:Y:S01]  /*1ad0*/  UMOV UR4, UR5 ;  /* 0x0000000500047c82 */ /* 0x000fe20008000000 */
[----:B------:R-:W-:Y:S02]  /*1ae0*/  USHF.R.U32.HI UR9, URZ, UR9, UR6 ;  /* 0x00000009ff097299 */ /* 0x000fe40008011606 */
[----:B----4-:R-:W-:Y:S02]  /*1af0*/  USHF.R.U32.HI UR4, URZ, UR13, UR4 ;  /* 0x0000000dff047299 */ /* 0x010fe40008011604 */
[----:B------:R-:W-:Y:S02]  /*1b00*/  USEL UR5, UR16, UR9, !UP1 ;  /* 0x0000000910057287 */ /* 0x000fe4000c800000 */
[----:B------:R-:W-:-:S04]  /*1b10*/  USEL UR4, UR20, UR4, !UP0 ;  /* 0x0000000414047287 */ /* 0x000fc8000c000000 */
[----:B------:R-:W-:Y:S02]  /*1b20*/  UIADD3 UR6, UPT, UPT, UR5, -UR4, URZ ;  /* 0x8000000405067290 */ /* 0x000fe4000fffe0ff */
[----:B------:R-:W-:Y:S02]  /*1b30*/  UIADD3 UR4, UPT, UPT, -UR5, UR4, URZ ;  /* 0x0000000405047290 */ /* 0x000fe4000fffe1ff */
[----:B------:R-:W-:Y:S02]  /*1b40*/  UIMAD UR20, UR6, UR10, UR20 ;  /* 0x0000000a061472a4 */ /* 0x000fe4000f8e0214 */
[----:B------:R-:W-:-:S12]  /*1b50*/  UIMAD UR16, UR4, UR12, UR16 ;  /* 0x0000000c041072a4 */ /* 0x000fd8000f8e0210 */
.L_x_20:
[----:B------:R-:W-:-:S09]  /*1b60*/  UISETP.EQ.U32.AND UP0, UPT, UR33, 0x1, UPT ;  /* 0x000000012100788c */ /* 0x000fd2000bf02070 */
[----:B------:R-:W-:Y:S05]  /*1b70*/  BRA.U !UP0, `(.L_x_21) ;  /* 0x00000001080c7547 */ /* 0x000fea000b800000 */
[----:B------:R-:W-:Y:S01]  /*1b80*/  UCGABAR_WAIT ;  /* 0x0000000000007dc7 */ /* 0x000fe20008000000 */
[----:B------:R-:W-:Y:S01]  /*1b90*/  CCTL.IVALL ;  /* 0x00000000ff00798f */ /* 0x000fe20002000000 */
[----:B------:R-:W-:Y:S05]  /*1ba0*/  BRA `(.L_x_22) ;  /* 0x0000000000047947 */ /* 0x000fea0003800000 */
.L_x_21:
[----:B------:R-:W-:Y:S06]  /*1bb0*/  BAR.SYNC.DEFER_BLOCKING 0x0 ;  /* 0x0000000000007b1d */ /* 0x000fec0000010000 */
.L_x_22:
[----:B------:R-:W-:Y:S05]  /*1bc0*/  BRA.U UP3, `(.L_x_23) ;  /* 0x0000002503047547 */ /* 0x000fea000b800000 */
[----:B------:R-:W2:Y:S01]  /*1bd0*/  LDCU UR6, c[0x0][0x38c] ;  /* 0x00007180ff0677ac */ /* 0x000ea20008000800 */
[----:B------:R-:W-:Y:S01]  /*1be0*/  PLOP3.LUT P1, PT, PT, PT, UP5, 0x80, 0x8 ;  /* 0x000000000008781c */ /* 0x000fe20003f2f058 */
[----:B------:R-:W-:Y:S01]  /*1bf0*/  IMAD.MOV.U32 R12, RZ, RZ, 0x1 ;  /* 0x00000001ff0c7424 */ /* 0x000fe200078e00ff */
[----:B------:R-:W-:Y:S01]  /*1c00*/  ISETP.EQ.OR P2, PT, R0, RZ, P3 ;  /* 0x000000ff0000720c */ /* 0x000fe20001f42670 */
[----:B------:R-:W-:Y:S01]  /*1c10*/  UISETP.NE.AND UP1, UPT, UR17, URZ, UPT ;  /* 0x000000ff1100728c */ /* 0x000fe2000bf25270 */
[----:B------:R-:W-:Y:S02]  /*1c20*/  PLOP3.LUT P1, PT, P1, PT, PT, 0x8, 0x80 ;  /* 0x000000000080781c */ /* 0x000fe40000f2e170 */
[----:B------:R-:W-:Y:S01]  /*1c30*/  CS2R R10, SRZ ;  /* 0x00000000000a7805 */ /* 0x000fe2000001ff00 */
[----:B------:R-:W-:Y:S01]  /*1c40*/  IMAD.MOV.U32 R9, RZ, RZ, RZ ;  /* 0x000000ffff097224 */ /* 0x000fe200078e00ff */
[----:B------:R-:W3:Y:S01]  /*1c50*/  LDCU UR40, c[0x0][0x370] ;  /* 0x00006e00ff2877ac */ /* 0x000ee20008000800 */
[----:B------:R-:W-:Y:S01]  /*1c60*/  IMAD.MOV.U32 R8, RZ, RZ, 0x1 ;  /* 0x00000001ff087424 */ /* 0x000fe200078e00ff */
[----:B------:R-:W4:Y:S01]  /*1c70*/  LDCU.64 UR30, c[0x0][0x348] ;  /* 0x00006900ff1e77ac */ /* 0x000f220008000a00 */
[----:B------:R-:W1:Y:S01]  /*1c80*/  LDCU UR39, c[0x0][0x374] ;  /* 0x00006e80ff2777ac */ /* 0x000e620008000800 */
[----:B--2---:R-:W-:-:S02]  /*1c90*/  UIADD3 UR5, UPT, UPT, UR6, 0x1f, URZ ;  /* 0x0000001f06057890 */ /* 0x004fc4000fffe0ff */
[----:B------:R-:W-:Y:S02]  /*1ca0*/  UIADD3 UR48, UPT, UPT, UR6, 0x3e, URZ ;  /* 0x0000003e06307890 */ /* 0x000fe4000fffe0ff */
[----:B------:R-:W-:Y:S02]  /*1cb0*/  USHF.R.S32.HI UR4, URZ, 0x1f, UR5 ;  /* 0x0000001fff047899 */ /* 0x000fe40008011405 */
[----:B------:R-:W-:Y:S02]  /*1cc0*/  USEL UR26, UR37, 0x2, UP1 ;  /* 0x00000002251a7887 */ /* 0x000fe40008800000 */
[----:B------:R-:W-:Y:S02]  /*1cd0*/  ULEA.HI UR4, UR4, UR5, URZ, 0x5 ;  /* 0x0000000504047291 */ /* 0x000fe4000f8f28ff */
[----:B------:R-:W-:Y:S02]  /*1ce0*/  USHF.L.U32 UR5, UR29, 0x4, URZ ;  /* 0x000000041d057899 */ /* 0x000fe400080006ff */
[----:B------:R-:W-:-:S02]  /*1cf0*/  USHF.R.S32.HI UR43, URZ, 0x5, UR4 ;  /* 0x00000005ff2b7899 */ /* 0x000fc40008011404 */
[----:B------:R-:W-:Y:S02]  /*1d00*/  UIADD3 UR4, UPT, UPT, UR6, -0x1, URZ ;  /* 0xffffffff06047890 */ /* 0x000fe4000fffe0ff */
[----:B------:R-:W-:Y:S02]  /*1d10*/  UISETP.LT.U32.AND UP0, UPT, UR43, 0x22, UPT ;  /* 0x000000222b00788c */ /* 0x000fe4000bf01070 */
[----:B------:R-:W-:Y:S02]  /*1d20*/  UISETP.GE.U32.AND UP2, UPT, UR4, -0x3f, UPT ;  /* 0xffffffc10400788c */ /* 0x000fe4000bf46070 */
[----:B------:R-:W-:Y:S02]  /*1d30*/  USEL UR41, UR43, 0x22, UP0 ;  /* 0x000000222b297887 */ /* 0x000fe40008000000 */
[----:B------:R-:W-:Y:S02]  /*1d40*/  ULOP3.LUT UR44, UR5, 0x30, URZ, 0xe2, !UPT ;  /* 0x00000030052c7892 */ /* 0x000fe4000f8ee2ff */
[----:B------:R-:W-:-:S02]  /*1d50*/  UIADD3 UR25, UPT, UPT, UR41, -0x1, URZ ;  /* 0xffffffff29197890 */ /* 0x000fc4000fffe0ff */
[----:B------:R-:W-:Y:S01]  /*1d60*/  UIADD3 UR46, UPT, UPT, UR43, -UR41, URZ ;  /* 0x800000292b2e7290 */ /* 0x000fe2000fffe0ff */
[----:B------:R-:W-:Y:S02]  /*1d70*/  UMOV UR5, URZ ;  /* 0x000000ff00057c82 */ /* 0x000fe40008000000 */
[----:B------:R-:W-:-:S04]  /*1d80*/  @UP2 UIADD3 UR25, UPT, UPT, UR41, URZ, URZ ;  /* 0x000000ff29192290 */ /* 0x000fc8000fffe0ff */
[----:B-1-34-:R-:W-:-:S12]  /*1d90*/  UIADD3 UR25, UPT, UPT, UR25, 0x1, URZ ;  /* 0x0000000119197890 */ /* 0x01afd8000fffe0ff */
.L_x_43:
[----:B------:R-:W-:Y:S01]  /*1da0*/  UISETP.NE.AND UP0, UPT, UR45, URZ, UPT ;  /* 0x000000ff2d00728c */ /* 0x000fe2000bf05270 */
[----:B------:R-:W1:Y:S08]  /*1db0*/  S2UR UR45, SR_CgaCtaId ;  /* 0x00000000002d79c3 */ /* 0x000e700000008800 */
[----:B------:R-:W-:Y:S05]  /*1dc0*/  BRA.U UP0, `(.L_x_24) ;  /* 0x0000000100347547 */ /* 0x000fea000b800000 */
[----:B------:R-:W2:Y:S01]  /*1dd0*/  S2R R0, SR_CgaCtaId ;  /* 0x0000000000007919 */ /* 0x000ea20000008800 */
[----:B------:R-:W-:-:S04]  /*1de0*/  MOV R2, 0x400 ;  /* 0x0000040000027802 */ /* 0x000fc80000000f00 */
[----:B--2---:R-:W-:Y:S02]  /*1df0*/  LEA R0, R0, R2, 0x18 ;  /* 0x0000000200007211 */ /* 0x004fe400078ec0ff */
[----:B------:R-:W-:-:S03]  /*1e00*/  SHF.L.U32 R2, R8, 0x1f, RZ ;  /* 0x0000001f08027819 */ /* 0x000fc600000006ff */
[----:B------:R-:W-:-:S04]  /*1e10*/  IMAD R0, R9, 0x8, R0 ;  /* 0x0000000809007824 */ /* 0x000fc800078e0200 */
[----:B------:R-:W2:Y:S02]  /*1e20*/  SYNCS.PHASECHK.TRANS64.TRYWAIT P0, [R0+URZ+0x2c0], R2 ;  /* 0x0002c002000075a7 */ /* 0x000ea400080011ff */
[----:B--2---:R-:W-:Y:S05]  /*1e30*/  @!P0 BRA `(.L_x_25) ;  /* 0x0000006c00e48947 */ /* 0x004fea0003800000 */
.L_x_143:
[----:B------:R-:W-:Y:S01]  /*1e40*/  VIADD R9, R9, 0x1 ;  /* 0x0000000109097836 */ /* 0x000fe20000000000 */
[----:B------:R2:W-:Y:S04]  /*1e50*/  SYNCS.ARRIVE.TRANS64.A1T0 RZ, [R0+URZ+0x2b0], RZ ;  /* 0x0002b0ff00ff79a7 */ /* 0x0005e800081000ff */
[----:B------:R-:W-:-:S04]  /*1e60*/  ISETP.NE.AND P0, PT, R9, 0x2, PT ;  /* 0x000000020900780c */ /* 0x000fc80003f05270 */
[----:B------:R-:W-:Y:S02]  /*1e70*/  SEL R9, R9, RZ, P0 ;  /* 0x000000ff09097207 */ /* 0x000fe40000000000 */
[----:B--2---:R-:W-:-:S04]  /*1e80*/  SEL R0, RZ, 0x1, P0 ;  /* 0x00000001ff007807 */ /* 0x004fc80000000000 */
[----:B------:R-:W-:-:S07]  /*1e90*/  LOP3.LUT R8, R8, R0, RZ, 0x3c, !PT ;  /* 0x0000000008087212 */ /* 0x000fce00078e3cff */
.L_x_24:
[----:B------:R-:W-:Y:S01]  /*1ea0*/  UMOV UR6, 0x400 ;  /* 0x0000040000067882 */ /* 0x000fe20000000000 */
[----:B------:R-:W-:Y:S01]  /*1eb0*/  SHF.L.U32 R0, R12, 0x1f, RZ ;  /* 0x0000001f0c007819 */ /* 0x000fe200000006ff */
[----:B-1----:R-:W-:Y:S02]  /*1ec0*/  ULEA UR6, UR45, UR6, 0x18 ;  /* 0x000000062d067291 */ /* 0x002fe4000f8ec0ff */
[----:B------:R-:W-:Y:S02]  /*1ed0*/  UISETP.GE.U32.AND UP0, UPT, UR48, 0x3f, UPT ;  /* 0x0000003f3000788c */ /* 0x000fe4000bf06070 */
[----:B------:R-:W-:Y:S02]  /*1ee0*/  ULEA UR4, UR5, UR6, 0x3 ;  /* 0x0000000605047291 */ /* 0x000fe4000f8e18ff */
[----:B------:R-:W-:Y:S02]  /*1ef0*/  ULEA UR11, UR20, UR47, 0x1 ;  /* 0x0000002f140b7291 */ /* 0x000fe4000f8e08ff */
[----:B------:R-:W-:-:S02]  /*1f00*/  ULEA UR35, UR16, UR44, 0x6 ;  /* 0x0000002c10237291 */ /* 0x000fc4000f8e30ff */
[----:B------:R-:W-:Y:S01]  /*1f10*/  USHF.L.U32 UR11, UR11, 0x6, URZ ;  /* 0x000000060b0b7899 */ /* 0x000fe200080006ff */
[----:B------:R-:W-:Y:S02]  /*1f20*/  UMOV UR13, URZ ;  /* 0x000000ff000d7c82 */ /* 0x000fe40008000000 */
[----:B------:R1:W2:Y:S01]  /*1f30*/  SYNCS.PHASECHK.TRANS64.TRYWAIT P0, [UR4+0x110], R0 ;  /* 0x00011000ff0075a7 */ /* 0x0002a20008001104 */
[----:B------:R-:W-:Y:S08]  /*1f40*/  BRA.U !UP0, `(.L_x_26) ;  /* 0x0000000108c07547 */ /* 0x000ff0000b800000 */
[----:B------:R-:W-:Y:S01]  /*1f50*/  UMOV UR7, URZ ;  /* 0x000000ff00077c82 */ /* 0x000fe20008000000 */
[----:B------:R-:W-:-:S05]  /*1f60*/  UMOV UR4, UR5 ;  /* 0x0000000500047c82 */ /* 0x000fca0008000000 */
.L_x_32:
[----:B------:R-:W-:Y:S01]  /*1f70*/  ULEA UR33, UR4, UR6, 0x3 ;  /* 0x0000000604217291 */ /* 0x000fe2000f8e18ff */
[----:B------:R-:W-:Y:S01]  /*1f80*/  @!P3 MOV R2, 0x1800 ;  /* 0x000018000002b802 */ /* 0x000fe20000000f00 */
[----:B--2-4-:R-:W-:Y:S10]  /*1f90*/  @P0 BRA `(.L_x_27) ;  /* 0x00000000000c0947 */ /* 0x014ff40003800000 */
[----:B------:R-:W-:-:S04]  /*1fa0*/  SHF.L.U32 R3, R12, 0x1f, RZ ;  /* 0x0000001f0c037819 */ /* 0x000fc800000006ff */
[----:B------:R-:W2:Y:S02]  /*1fb0*/  SYNCS.PHASECHK.TRANS64.TRYWAIT P0, [UR33+0x110], R3 ;  /* 0x00011003ff0075a7 */ /* 0x000ea40008001121 */
[----:B--2---:R-:W-:Y:S05]  /*1fc0*/  @!P0 BRA `(.L_x_28) ;  /* 0x0000006c00948947 */ /* 0x004fea0003800000 */
.L_x_27:
[----:B------:R2:W-:Y:S01]  /*1fd0*/  @!P3 SYNCS.ARRIVE.TRANS64 RZ, [UR33], R2 ;  /* 0x00000002ffffb9a7 */ /* 0x0005e20008000021 */
[----:B------:R-:W-:-:S04]  /*1fe0*/  ULOP3.LUT UR5, UR26, 0x2, URZ, 0xfc, !UPT ;  /* 0x000000021a057892 */ /* 0x000fc8000f8efcff */
[----:B------:R-:W-:-:S09]  /*1ff0*/  UISETP.NE.AND UP0, UPT, UR5, 0x2, UPT ;  /* 0x000000020500788c */ /* 0x000fd2000bf05270 */
[----:B------:R-:W-:Y:S05]  /*2000*/  BRA.U UP0, `(.L_x_29) ;  /* 0x0000000100047547 */ /* 0x000fea000b800000 */
[----:B------:R-:W-:Y:S05]  /*2010*/  BPT.TRAP 0x1 ;  /* 0x000000040000795c */ /* 0x000fea0000300000 */
.L_x_29:
[----:B------:R-:W-:Y:S04]  /*2020*/  BSSY.RECONVERGENT B0, `(.L_x_30) ;  /* 0x0000003000007945 */ /* 0x000fe80003800200 */
[----:B------:R-:W-:Y:S05]  /*2030*/  @P2 BRA `(.L_x_31) ;  /* 0x0000000000042947 */ /* 0x000fea0003800000 */
[----:B------:R-:W-:Y:S05]  /*2040*/  BPT.TRAP 0x1 ;  /* 0x000000040000795c */ /* 0x000fea0000300000 */
.L_x_31:
[----:B------:R-:W-:Y:S05]  /*2050*/  BSYNC.RECONVERGENT B0 ;  /* 0x0000000000007941 */ /* 0x000fea0003800200 */
.L_x_30:
[----:B------:R-:W-:Y:S02]  /*2060*/  UIADD3 UR5, UPT, UPT, UR4, 0x1, URZ ;  /* 0x0000000104057890 */ /* 0x000fe4000fffe0ff */
[----:B------:R-:W-:Y:S02]  /*2070*/  USHF.L.U32 UR34, UR7, 0x5, URZ ;  /* 0x0000000507227899 */ /* 0x000fe400080006ff */
[----:B------:R-:W-:Y:S02]  /*2080*/  UISETP.NE.AND UP0, UPT, UR5, 0x22, UPT ;  /* 0x000000220500788c */ /* 0x000fe4000bf05270 */
[----:B------:R-:W-:Y:S02]  /*2090*/  UIADD3 UR7, UPT, UPT, UR7, 0x1, URZ ;  /* 0x0000000107077890 */ /* 0x000fe4000fffe0ff */
[----:B------:R-:W-:Y:S02]  /*20a0*/  USEL UR9, URZ, 0x1, UP0 ;  /* 0x00000001ff097887 */ /* 0x000fe40008000000 */
[----:B------:R-:W-:-:S02]  /*20b0*/  USEL UR5, UR5, URZ, UP0 ;  /* 0x000000ff05057287 */ /* 0x000fc40008000000 */
[----:B------:R-:W-:Y:S02]  /*20c0*/  UIADD3 UR14, UP0, UPT, UR30, 0x180, URZ ;  /* 0x000001801e0e7890 */ /* 0x000fe4000ff1e0ff */
[----:B------:R-:W-:Y:S01]  /*20d0*/  ULEA UR8, UR5, UR6, 0x3 ;  /* 0x0000000605087291 */ /* 0x000fe2000f8e18ff */
[----:B------:R-:W-:Y:S01]  /*20e0*/  LOP3.LUT R12, R12, UR9, RZ, 0x3c, !PT ;  /* 0x000000090c0c7c12 */ /* 0x000fe2000f8e3cff */
[----:B------:R-:W-:Y:S02]  /*20f0*/  ULEA UR32, UR4, UR28, 0xb ;  /* 0x0000001c04207291 */ /* 0x000fe4000f8e58ff */
[----:B------:R-:W-:Y:S01]  /*2100*/  UIADD3 UR16, UP1, UPT, UR30, 0x80, URZ ;  /* 0x000000801e107890 */ /* 0x000fe2000ff3e0ff */
[----:B-1----:R-:W-:Y:S01]  /*2110*/  SHF.L.U32 R0, R12, 0x1f, RZ ;  /* 0x0000001f0c007819 */ /* 0x002fe200000006ff */
[----:B------:R-:W-:Y:S02]  /*2120*/  UIADD3.X UR15, UPT, UPT, URZ, UR31, URZ, UP0, !UPT ;  /* 0x0000001fff0f7290 */ /* 0x000fe400087fe4ff */
[----:B------:R-:W-:Y:S01]  /*2130*/  UISETP.NE.AND UP0, UPT, UR7, UR25, UPT ;  /* 0x000000190700728c */ /* 0x000fe2000bf05270 */
[----:B------:R3:W4:Y:S01]  /*2140*/  SYNCS.PHASECHK.TRANS64.TRYWAIT P0, [UR8+0x110], R0 ;  /* 0x00011000ff0075a7 */ /* 0x0007220008001108 */
[----:B------:R-:W-:-:S02]  /*2150*/  ULEA UR8, UR4, UR27, 0xc ;  /* 0x0000001b04087291 */ /* 0x000fc4000f8e60ff */
[----:B------:R-:W-:Y:S02]  /*2160*/  UIADD3.X UR17, UPT, UPT, URZ, UR31, URZ, UP1, !UPT ;  /* 0x0000001fff117290 */ /* 0x000fe40008ffe4ff */
[----:B------:R-:W-:Y:S02]  /*2170*/  UIADD3 UR32, UPT, UPT, UR6, 0x4600, UR32 ;  /* 0x0000460006207890 */ /* 0x000fe4000fffe020 */
[----:B------:R-:W-:Y:S02]  /*2180*/  UPRMT UR13, URZ, 0x5410, UR24 ;  /* 0x00005410ff0d7896 */ /* 0x000fe40008000018 */
[----:B------:R-:W-:Y:S02]  /*2190*/  UIADD3 UR8, UPT, UPT, UR6, 0x15600, UR8 ;  /* 0x0001560006087890 */ /* 0x000fe4000fffe008 */
[----:B------:R-:W-:Y:S01]  /*21a0*/  UPRMT UR4, URZ, 0x5410, UR21 ;  /* 0x00005410ff047896 */ /* 0x000fe20008000015 */
[----:B------:R-:W-:Y:S01]  /*21b0*/  UMOV UR18, 0x0 ;  /* 0x0000000000127882 */ /* 0x000fe20000000000 */
[----:B------:R-:W-:Y:S01]  /*21c0*/  UMOV UR19, 0x10000000 ;  /* 0x1000000000137882 */ /* 0x000fe20000000000 */
[----:B------:R-:W-:Y:S01]  /*21d0*/  UMOV UR12, UR36 ;  /* 0x00000024000c7c82 */ /* 0x000fe20008000000 */
[----:B------:R-:W-:Y:S01]  /*21e0*/  UMOV UR9, UR33 ;  /* 0x0000002100097c82 */ /* 0x000fe20008000000 */
[----:B------:R-:W-:Y:S01]  /*21f0*/  UMOV UR10, UR34 ;  /* 0x00000022000a7c82 */ /* 0x000fe20008000000 */
[----:B------:R1:W-:Y:S03]  /*2200*/  UTMALDG.3D.MULTICAST [UR32], [UR16], UR13, desc[UR18] ;  /* 0x00001220100073b4 */ /* 0x0003e6000801180d */
[----:B------:R2:W-:Y:S01]  /*2210*/  UTMALDG.3D.MULTICAST [UR8], [UR14], UR4, desc[UR18] ;  /* 0x000012080e0073b4 */ /* 0x0005e20008011804 */
[----:B-1----:R-:W-:Y:S01]  /*2220*/  UMOV UR13, UR25 ;  /* 0x00000019000d7c82 */ /* 0x002fe20008000000 */
[----:B--2---:R-:W-:Y:S01]  /*2230*/  UMOV UR4, UR5 ;  /* 0x0000000500047c82 */ /* 0x004fe20008000000 */
[----:B---3--:R-:W-:Y:S05]  /*2240*/  BRA.U UP0, `(.L_x_32) ;  /* 0xfffffffd00487547 */ /* 0x008fea000b83ffff */
.L_x_26:
[----:B------:R-:W-:Y:S01]  /*2250*/  ULEA UR4, UR5, UR6, 0x3 ;  /* 0x0000000605047291 */ /* 0x000fe2000f8e18ff */
[----:B-1----:R-:W-:Y:S01]  /*2260*/  SHF.L.U32 R0, R12, 0x1f, RZ ;  /* 0x0000001f0c007819 */ /* 0x002fe200000006ff */
[----:B------:R-:W-:Y:S01]  /*2270*/  @!P1 SYNCS.ARRIVE.TRANS64.A1T0 RZ, [UR6+0x248], RZ ;  /* 0x000248ffffff99a7 */ /* 0x000fe20008100006 */
[----:B------:R-:W-:-:S06]  /*2280*/  UISETP.GT.AND UP0, UPT, UR43, UR41, UPT ;  /* 0x000000292b00728c */ /* 0x000fcc000bf04270 */
[----:B--2-4-:R1:W2:Y:S03]  /*2290*/  SYNCS.PHASECHK.TRANS64.TRYWAIT P0, [UR4+0x110], R0 ;  /* 0x00011000ff0075a7 */ /* 0x0142a60008001104 */
[----:B------:R-:W-:Y:S05]  /*22a0*/  BRA.U !UP0, `(.L_x_33) ;  /* 0x0000000108c47547 */ /* 0x000fea000b800000 */
[----:B------:R-:W-:Y:S01]  /*22b0*/  UIADD3 UR29, UPT, UPT, UR46, UR13, URZ ;  /* 0x0000000d2e1d7290 */ /* 0x000fe2000fffe0ff */
[----:B------:R-:W-:-:S11]  /*22c0*/  UMOV UR4, UR5 ;  /* 0x0000000500047c82 */ /* 0x000fd60008000000 */
.L_x_39:
[----:B------:R-:W-:Y:S01]  /*22d0*/  ULEA UR17, UR4, UR6, 0x3 ;  /* 0x0000000604117291 */ /* 0x000fe2000f8e18ff */
[----:B--2---:R-:W-:Y:S01]  /*22e0*/  @!P3 MOV R2, 0x1800 ;  /* 0x000018000002b802 */ /* 0x004fe20000000f00 */
[----:B--2-4-:R-:W-:Y:S10]  /*22f0*/  @P0 BRA `(.L_x_34) ;  /* 0x00000000000c0947 */ /* 0x014ff40003800000 */
[----:B------:R-:W-:-:S04]  /*2300*/  SHF.L.U32 R3, R12, 0x1f, RZ ;  /* 0x0000001f0c037819 */ /* 0x000fc800000006ff */
[----:B------:R-:W2:Y:S02]  /*2310*/  SYNCS.PHASECHK.TRANS64.TRYWAIT P0, [UR17+0x110], R3 ;  /* 0x00011003ff0075a7 */ /* 0x000ea40008001111 */
[----:B--2---:R-:W-:Y:S05]  /*2320*/  @!P0 BRA `(.L_x_35) ;  /* 0x0000006800d48947 */ /* 0x004fea0003800000 */
.L_x_34:
[----:B------:R2:W-:Y:S01]  /*2330*/  @!P3 SYNCS.ARRIVE.TRANS64 RZ, [UR17], R2 ;  /* 0x00000002ffffb9a7 */ /* 0x0005e20008000011 */
[----:B------:R-:W-:-:S04]  /*2340*/  ULOP3.LUT UR5, UR26, 0x2, URZ, 0xfc, !UPT ;  /* 0x000000021a057892 */ /* 0x000fc8000f8efcff */
[----:B------:R-:W-:-:S09]  /*2350*/  UISETP.NE.AND UP0, UPT, UR5, 0x2, UPT ;  /* 0x000000020500788c */ /* 0x000fd2000bf05270 */
[----:B------:R-:W-:Y:S05]  /*2360*/  BRA.U UP0, `(.L_x_36) ;  /* 0x0000000100047547 */ /* 0x000fea000b800000 */
[----:B------:R-:W-:Y:S05]  /*2370*/  BPT.TRAP 0x1 ;  /* 0x000000040000795c */ /* 0x000fea0000300000 */
.L_x_36:
[----:B------:R-:W-:Y:S04]  /*2380*/  BSSY.RECONVERGENT B0, `(.L_x_37) ;  /* 0x0000003000007945 */ /* 0x000fe80003800200 */
[----:B------:R-:W-:Y:S05]  /*2390*/  @P2 BRA `(.L_x_38) ;  /* 0x0000000000042947 */ /* 0x000fea0003800000 */
[----:B------:R-:W-:Y:S05]  /*23a0*/  BPT.TRAP 0x1 ;  /* 0x000000040000795c */ /* 0x000fea0000300000 */
.L_x_38:
[----:B------:R-:W-:Y:S05]  /*23b0*/  BSYNC.RECONVERGENT B0 ;  /* 0x0000000000007941 */ /* 0x000fea0003800200 */
.L_x_37:
        /* <DEDUP_REMOVED lines=13> */
[----:B------:R-:W-:Y:S01]  /*2490*/  ULEA UR8, UR4, UR27, 0xc ;  /* 0x0000001b04087291 */ /* 0x000fe2000f8e60ff */
[----:B------:R3:W4:Y:S01]  /*24a0*/  SYNCS.PHASECHK.TRANS64.TRYWAIT P0, [UR7+0x110], R0 ;  /* 0x00011000ff0075a7 */ /* 0x0007220008001107 */
[----:B------:R-:W-:-:S02]  /*24b0*/  UISETP.NE.AND UP0, UPT, UR13, UR29, UPT ;  /* 0x0000001d0d00728c */ /* 0x000fc4000bf05270 */
[----:B------:R-:W-:Y:S02]  /*24c0*/  UIADD3 UR16, UPT, UPT, UR6, 0x4600, UR16 ;  /* 0x0000460006107890 */ /* 0x000fe4000fffe010 */
[----:B------:R-:W-:Y:S02]  /*24d0*/  UIADD3.X UR23, UPT, UPT, URZ, UR31, URZ, UP1, !UPT ;  /* 0x0000001fff177290 */ /* 0x000fe40008ffe4ff */
        /* <DEDUP_REMOVED lines=8> */
[----:B------:R-:W-:Y:S01]  /*2560*/  UMOV UR9, UR17 ;  /* 0x0000001100097c82 */ /* 0x000fe20008000000 */
[----:B------:R-:W-:Y:S01]  /*2570*/  UMOV UR10, UR18 ;  /* 0x00000012000a7c82 */ /* 0x000fe20008000000 */
[----:B------:R-:W-:Y:S01]  /*2580*/  UTMALDG.3D.MULTICAST [UR16], [UR22], UR7, desc[UR32] ;  /* 0x00002010160073b4 */ /* 0x000fe20008011807 */
[----:B------:R1:W-:Y:S02]  /*2590*/  UTMALDG.3D.MULTICAST [UR8], [UR14], UR4, desc[UR32] ;  /* 0x000020080e0073b4 */ /* 0x0003e40008011804 */
[----:B-1----:R-:W-:Y:S01]  /*25a0*/  UMOV UR4, UR5 ;  /* 0x0000000500047c82 */ /* 0x002fe20008000000 */
[----:B---3--:R-:W-:Y:S05]  /*25b0*/  BRA.U UP0, `(.L_x_39) ;  /* 0xfffffffd00447547 */ /* 0x008fea000b83ffff */
.L_x_33:
[C---:B------:R-:W-:Y:S01]  /*25c0*/  LEA R3, R11.reuse, UR6, 0x3 ;  /* 0x000000060b037c11 */ /* 0x040fe2000f8e18ff */
[----:B------:R-:W-:Y:S01]  /*25d0*/  NOP ;  /* 0x0000000000007918 */ /* 0x000fe20000000000 */
[----:B-1----:R-:W-:Y:S02]  /*25e0*/  SHF.L.U32 R0, R10, 0x1f, RZ ;  /* 0x0000001f0a007819 */ /* 0x002fe400000006ff */
[----:B------:R-:W-:Y:S02]  /*25f0*/  LEA R4, R11, UR6, 0x4 ;  /* 0x000000060b047c11 */ /* 0x000fe4000f8e20ff */
[----:B--2-4-:R-:W1:Y:S02]  /*2600*/  SYNCS.PHASECHK.TRANS64.TRYWAIT P0, [R3+URZ+0x250], R0 ;  /* 0x00025000030075a7 */ /* 0x014e6400080011ff */
[----:B-1----:R-:W-:Y:S05]  /*2610*/  @!P0 BRA `(.L_x_40) ;  /* 0x0000006800308947 */ /* 0x002fea0003800000 */
.L_x_146:
[----:B------:R-:W2:Y:S01]  /*2620*/  LDS.128 R4, [R4+0x2e0] ;  /* 0x0002e00004047984 */ /* 0x000ea20000000c00 */
[----:B------:R-:W-:Y:S01]  /*2630*/  UISETP.GE.AND UP0, UPT, UR42, 0x1, UPT ;  /* 0x000000012a00788c */ /* 0x000fe2000bf06270 */
[----:B------:R-:W-:Y:S01]  /*2640*/  @!PT LDS RZ, [RZ] ;  /* 0x00000000fffff984 */ /* 0x000fe20000000800 */
[----:B------:R-:W-:Y:S01]  /*2650*/  @!PT LDS RZ, [RZ] ;  /* 0x00000000fffff984 */ /* 0x000fe20000000800 */
[----:B------:R-:W-:Y:S01]  /*2660*/  @!PT LDS RZ, [RZ] ;  /* 0x00000000fffff984 */ /* 0x000fe20000000800 */
[----:B------:R-:W-:Y:S01]  /*2670*/  @!PT LDS RZ, [RZ] ;  /* 0x00000000fffff984 */ /* 0x000fe20000000800 */
[----:B------:R3:W-:Y:S06]  /*2680*/  MEMBAR.ALL.CTA ;  /* 0x0000000000007992 */ /* 0x0007ec0000008000 */
[----:B---3--:R-:W3:Y:S01]  /*2690*/  FENCE.VIEW.ASYNC.S ;  /* 0x00000000000073c6 */ /* 0x008ee20000000000 */
[----:B--2---:R-:W-:-:S13]  /*26a0*/  LOP3.LUT P0, RZ, R6, 0x1, RZ, 0xc0, !PT ;  /* 0x0000000106ff7812 */ /* 0x004fda000780c0ff */
[----:B---3--:R-:W-:Y:S01]  /*26b0*/  VOTEU.ANY UP1, P0 ;  /* 0x0000000000ff7886 */ /* 0x008fe20000020100 */
[----:B------:R-:W-:-:S13]  /*26c0*/  PLOP3.LUT P0, PT, PT, PT, UP1, 0x80, 0x8 ;  /* 0x000000000008781c */ /* 0x000fda0003f0f018 */
[----:B-1----:R-:W-:Y:S02]  /*26d0*/  @P0 LOP3.LUT R0, R5, 0xffff, RZ, 0xc0, !PT ;  /* 0x0000ffff05000812 */ /* 0x002fe400078ec0ff */
[----:B------:R-:W-:Y:S02]  /*26e0*/  @P0 MOV R2, R4 ;  /* 0x0000000400020202 */ /* 0x000fe40000000f00 */
[----:B------:R-:W-:Y:S01]  /*26f0*/  @P0 R2UR UR7, R0 ;  /* 0x00000000000702ca */ /* 0x000fe200000e0000 */
[----:B------:R-:W-:Y:S01]  /*2700*/  VIADD R0, R3, 0x260 ;  /* 0x0000026003007836 */ /* 0x000fe20000000000 */
[----:B------:R-:W-:Y:S02]  /*2710*/  @P0 SHF.R.U32.HI R4, RZ, 0x10, R5 ;  /* 0x00000010ff040819 */ /* 0x000fe40000011605 */
[----:B------:R-:W-:Y:S02]  /*2720*/  @P0 R2UR UR8, R2 ;  /* 0x00000000020802ca */ /* 0x000fe400000e0000 */
[----:B------:R-:W-:-:S02]  /*2730*/  PRMT R0, RZ, 0x654, R0 ;  /* 0x00000654ff007816 */ /* 0x000fc40000000000 */
[----:B------:R-:W-:Y:S02]  /*2740*/  @P0 R2UR UR4, R4 ;  /* 0x00000000040402ca */ /* 0x000fe400000e0000 */
[----:B------:R1:W-:Y:S03]  /*2750*/  SYNCS.ARRIVE.TRANS64.RED.A1T0 RZ, [R0+URZ], RZ ;  /* 0x000000ff00ff79a7 */ /* 0x0003e600081004ff */
[----:B------:R-:W-:-:S04]  /*2760*/  @UP1 UMOV UR37, UR7 ;  /* 0x0000000700251c82 */ /* 0x000fc80008000000 */
[----:B------:R-:W-:-:S04]  /*2770*/  @UP1 UMOV UR38, UR8 ;  /* 0x0000000800261c82 */ /* 0x000fc80008000000 */
[----:B------:R-:W-:Y:S01]  /*2780*/  @UP1 UMOV UR36, UR4 ;  /* 0x0000000400241c82 */ /* 0x000fe20008000000 */
[----:B------:R-:W-:Y:S05]  /*2790*/  BRA.U !UP0, `(.L_x_41) ;  /* 0x0000000108d47547 */ /* 0x000fea000b800000 */
[----:B------:R-:W2:Y:S01]  /*27a0*/  LDCU.128 UR12, c[0x0][0xb10] ;  /* 0x00016200ff0c77ac */ /* 0x000ea20008000c00 */
[----:B------:R-:W3:Y:S01]  /*27b0*/  LDCU UR29, c[0x0][0xb20] ;  /* 0x00016400ff1d77ac */ /* 0x000ee20008000800 */
[----:B------:R-:W4:Y:S01]  /*27c0*/  LDCU UR20, c[0x0][0xb0c] ;  /* 0x00016180ff1477ac */ /* 0x000f220008000800 */
[----:B------:R-:W1:Y:S01]  /*27d0*/  LDCU.64 UR10, c[0x0][0xb28] ;  /* 0x00016500ff0a77ac */ /* 0x000e620008000a00 */
[----:B------:R-:W-:Y:S02]  /*27e0*/  UISETP.NE.AND UP3, UPT, UR42, 0x1, UPT ;  /* 0x000000012a00788c */ /* 0x000fe4000bf65270 */
[----:B--2---:R-:W-:Y:S02]  /*27f0*/  UIMAD.WIDE.U32 UR16, UR39, UR15, URZ ;  /* 0x0000000f271072a5 */ /* 0x004fe4000f8e00ff */
[----:B------:R-:W-:Y:S02]  /*2800*/  UIMAD.WIDE.U32 UR8, UR40, UR12, URZ ;  /* 0x0000000c280872a5 */ /* 0x000fe4000f8e00ff */
[----:B------:R-:W-:-:S02]  /*2810*/  UISETP.NE.AND UP0, UPT, UR14, 0x1, UPT ;  /* 0x000000010e00788c */ /* 0x000fc4000bf05270 */
[----:B------:R-:W-:Y:S01]  /*2820*/  UIMAD.WIDE.U32 UR22, UR37, UR15, URZ ;  /* 0x0000000f251672a5 */ /* 0x000fe2000f8e00ff */
[----:B------:R-:W-:Y:S02]  /*2830*/  UMOV UR16, UR17 ;  /* 0x0000001100107c82 */ /* 0x000fe40008000000 */
[----:B------:R-:W-:Y:S01]  /*2840*/  UMOV UR8, UR9 ;  /* 0x0000000900087c82 */ /* 0x000fe20008000000 */
[----:B---3--:R-:W-:Y:S02]  /*2850*/  USHF.R.U32.HI UR16, URZ, UR29, UR16 ;  /* 0x0000001dff107299 */ /* 0x008fe40008011610 */
[----:B----4-:R-:W-:Y:S02]  /*2860*/  UISETP.NE.AND UP2, UPT, UR20, 0x1, UPT ;  /* 0x000000011400788c */ /* 0x010fe4000bf45270 */
[----:B------:R-:W-:Y:S02]  /*2870*/  USHF.R.U32.HI UR8, URZ, UR13, UR8 ;  /* 0x0000000dff087299 */ /* 0x000fe40008011608 */
[----:B------:R-:W-:-:S02]  /*2880*/  USEL UR7, UR39, UR16, !UP0 ;  /* 0x0000001027077287 */ /* 0x000fc4000c000000 */
[----:B------:R-:W-:Y:S02]  /*2890*/  USEL UR8, UR40, UR8, !UP2 ;  /* 0x0000000828087287 */ /* 0x000fe4000d000000 */
[----:B-1----:R-:W-:Y:S01]  /*28a0*/  UIMAD.WIDE.U32 UR16, UR7, UR10, URZ ;  /* 0x0000000a071072a5 */ /* 0x002fe2000f8e00ff */
[----:B------:R-:W-:Y:S01]  /*28b0*/  UMOV UR4, UR23 ;  /* 0x0000001700047c82 */ /* 0x000fe20008000000 */
[----:B------:R-:W-:Y:S02]  /*28c0*/  UIMAD.WIDE.U32 UR18, UR38, UR12, URZ ;  /* 0x0000000c261272a5 */ /* 0x000fe4000f8e00ff */
[----:B------:R-:W-:-:S03]  /*28d0*/  UIMAD.WIDE.U32 UR22, UR8, UR10, URZ ;  /* 0x0000000a081672a5 */ /* 0x000fc6000f8e00ff */
[----:B------:R-:W-:Y:S01]  /*28e0*/  UMOV UR16, UR17 ;  /* 0x0000001100107c82 */ /* 0x000fe20008000000 */
[----:B------:R-:W-:Y:S02]  /*28f0*/  USHF.R.U32.HI UR4, URZ, UR29, UR4 ;  /* 0x0000001dff047299 */ /* 0x000fe40008011604 */
[----:B------:R-:W-:Y:S01]  /*2900*/  @UP3 USHF.R.U32.HI UR7, URZ, UR11, UR16 ;  /* 0x0000000bff073299 */ /* 0x000fe20008011610 */
[----:B------:R-:W-:Y:S01]  /*2910*/  UMOV UR18, UR19 ;  /* 0x0000001300127c82 */ /* 0x000fe20008000000 */
[----:B------:R-:W-:Y:S01]  /*2920*/  UMOV UR22, UR23 ;  /* 0x0000001700167c82 */ /* 0x000fe20008000000 */
[----:B------:R-:W-:Y:S02]  /*2930*/  USHF.R.U32.HI UR13, URZ, UR13, UR18 ;  /* 0x0000000dff0d7299 */ /* 0x000fe40008011612 */
[----:B------:R-:W-:Y:S02]  /*2940*/  USEL UR4, UR37, UR4, !UP0 ;  /* 0x0000000425047287 */ /* 0x000fe4000c000000 */
[----:B------:R-:W-:-:S02]  /*2950*/  @UP3 USHF.R.U32.HI UR8, URZ, UR11, UR22 ;  /* 0x0000000bff083299 */ /* 0x000fc40008011616 */
[----:B------:R-:W-:Y:S02]  /*2960*/  UIMAD UR9, UR42, UR7, URZ ;  /* 0x000000072a0972a4 */ /* 0x000fe4000f8e02ff */
[----:B------:R-:W-:Y:S02]  /*2970*/  USEL UR7, UR38, UR13, !UP2 ;  /* 0x0000000d26077287 */ /* 0x000fe4000d000000 */
[----:B------:R-:W-:Y:S02]  /*2980*/  UIMAD UR12, UR42, UR8, URZ ;  /* 0x000000082a0c72a4 */ /* 0x000fe4000f8e02ff */
[----:B------:R-:W-:Y:S02]  /*2990*/  UISETP.GE.AND UP0, UPT, UR4, UR9, UPT ;  /* 0x000000090400728c */ /* 0x000fe4000bf06270 */
[----:B------:R-:W-:Y:S02]  /*29a0*/  UIMAD.WIDE.U32 UR16, UR4, UR10, URZ ;  /* 0x0000000a041072a5 */ /* 0x000fe4000f8e00ff */
[----:B------:R-:W-:-:S02]  /*29b0*/  UISETP.GE.OR UP0, UPT, UR7, UR12, UP0 ;  /* 0x0000000c0700728c */ /* 0x000fc40008706670 */
        /* <DEDUP_REMOVED lines=19> */
.L_x_41:
[----:B------:R-:W2:Y:S02]  /*2af0*/  LDCU UR4, c[0x0][0xb30] ;  /* 0x00016600ff0477ac */ /* 0x000ea40008000800 */
[----:B--2---:R-:W-:-:S09]  /*2b00*/  UISETP.NE.AND UP0, UPT, UR4, 0x1, UPT ;  /* 0x000000010400788c */ /* 0x004fd2000bf05270 */
        /* <DEDUP_REMOVED lines=18> */
.L_x_42:
[----:B------:R-:W-:Y:S01]  /*2c30*/  VIADD R11, R11, 0x1 ;  /* 0x000000010b0b7836 */ /* 0x000fe20000000000 */
[----:B------:R-:W-:Y:S01]  /*2c40*/  PLOP3.LUT P1, PT, PT, PT, PT, 0x80, 0x8 ;  /* 0x000000000008781c */ /* 0x000fe20003f2f070 */
[----:B------:R-:W-:Y:S02]  /*2c50*/  UIADD3 UR16, UPT, UPT, UR38, UR62, URZ ;  /* 0x0000003e26107290 */ /* 0x000fe4000fffe0ff */
[----:B------:R-:W-:Y:S01]  /*2c60*/  UIADD3 UR20, UPT, UPT, UR37, UR61, URZ ;  /* 0x0000003d25147290 */ /* 0x000fe2000fffe0ff */
[----:B------:R-:W-:-:S04]  /*2c70*/  ISETP.NE.AND P0, PT, R11, 0x2, PT ;  /* 0x000000020b00780c */ /* 0x000fc80003f05270 */
[----:B-1----:R-:W-:Y:S02]  /*2c80*/  SEL R0, RZ, 0x1, P0 ;  /* 0x00000001ff007807 */ /* 0x002fe40000000000 */
[----:B------:R-:W-:Y:S02]  /*2c90*/  SEL R11, R11, RZ, P0 ;  /* 0x000000ff0b0b7207 */ /* 0x000fe40000000000 */
[----:B------:R-:W-:Y:S01]  /*2ca0*/  LOP3.LUT R10, R10, R0, RZ, 0x3c, !PT ;  /* 0x000000000a0a7212 */ /* 0x000fe200078e3cff */
[----:B------:R-:W-:Y:S06]  /*2cb0*/  BRA.U UP1, `(.L_x_43) ;  /* 0xfffffff101387547 */ /* 0x000fec000b83ffff */
[----:B------:R-:W-:Y:S01]  /*2cc0*/  UIADD3 UR7, UPT, UPT, UR6, 0x110, URZ ;  /* 0x0000011006077890 */ /* 0x000fe2000fffe0ff */
[----:B------:R-:W-:-:S03]  /*2cd0*/  SHF.L.U32 R2, R12, 0x1f, RZ ;  /* 0x0000001f0c027819 */ /* 0x000fc600000006ff */
[----:B------:R-:W-:-:S09]  /*2ce0*/  ULEA UR4, UR5, UR7, 0x3 ;  /* 0x0000000705047291 */ /* 0x000fd2000f8e18ff */
[----:B------:R-:W1:Y:S02]  /*2cf0*/  SYNCS.PHASECHK.TRANS64.TRYWAIT P0, [UR4], R2 ;  /* 0x00000002ff0075a7 */ /* 0x000e640008001104 */
[----:B-1----:R-:W-:Y:S05]  /*2d00*/  @!P0 BRA `(.L_x_44) ;  /* 0x0000006000888947 */ /* 0x002fea0003800000 */
.L_x_148:
[----:B------:R-:W-:-:S04]  /*2d10*/  UIADD3 UR4, UPT, UPT, UR5, 0x1, URZ ;  /* 0x0000000105047890 */ /* 0x000fc8000fffe0ff */
[----:B------:R-:W-:-:S04]  /*2d20*/  UISETP.NE.AND UP0, UPT, UR4, 0x22, UPT ;  /* 0x000000220400788c */ /* 0x000fc8000bf05270 */
[----:B------:R-:W-:Y:S02]  /*2d30*/  USEL UR6, URZ, 0x1, UP0 ;  /* 0x00000001ff067887 */ /* 0x000fe40008000000 */
[----:B------:R-:W-:-:S04]  /*2d40*/  USEL UR4, UR4, URZ, UP0 ;  /* 0x000000ff04047287 */ /* 0x000fc80008000000 */
[----:B------:R-:W-:Y:S01]  /*2d50*/  ULEA UR5, UR4, UR7, 0x3 ;  /* 0x0000000704057291 */ /* 0x000fe2000f8e18ff */
[----:B-1----:R-:W-:-:S04]  /*2d60*/  LOP3.LUT R2, R12, UR6, RZ, 0x3c, !PT ;  /* 0x000000060c027c12 */ /* 0x002fc8000f8e3cff */
[----:B------:R-:W-:-:S04]  /*2d70*/  SHF.L.U32 R3, R2, 0x1f, RZ ;  /* 0x0000001f02037819 */ /* 0x000fc800000006ff */
[----:B------:R-:W1:Y:S02]  /*2d80*/  SYNCS.PHASECHK.TRANS64.TRYWAIT P0, [UR5], R3 ;  /* 0x00000003ff0075a7 */ /* 0x000e640008001105 */
[----:B-1----:R-:W-:Y:S05]  /*2d90*/  @!P0 BRA `(.L_x_45) ;  /* 0x00000060007c8947 */ /* 0x002fea0003800000 */
.L_x_150:
[----:B------:R-:W-:-:S04]  /*2da0*/  UIADD3 UR4, UPT, UPT, UR4, 0x1, URZ ;  /* 0x0000000104047890 */ /* 0x000fc8000fffe0ff */
[----:B------:R-:W-:-:S04]  /*2db0*/  UISETP.NE.AND UP0, UPT, UR4, 0x22, UPT ;  /* 0x000000220400788c */ /* 0x000fc8000bf05270 */
[----:B------:R-:W-:Y:S02]  /*2dc0*/  USEL UR6, URZ, 0x1, UP0 ;  /* 0x00000001ff067887 */ /* 0x000fe40008000000 */
[----:B------:R-:W-:-:S04]  /*2dd0*/  USEL UR4, UR4, URZ, UP0 ;  /* 0x000000ff04047287 */ /* 0x000fc80008000000 */
[----:B------:R-:W-:Y:S01]  /*2de0*/  ULEA UR5, UR4, UR7, 0x3 ;  /* 0x0000000704057291 */ /* 0x000fe2000f8e18ff */
[----:B------:R-:W-:-:S04]  /*2df0*/  LOP3.LUT R2, R2, UR6, RZ, 0x3c, !PT ;  /* 0x0000000602027c12 */ /* 0x000fc8000f8e3cff */
[----:B-1----:R-:W-:-:S04]  /*2e00*/  SHF.L.U32 R3, R2, 0x1f, RZ ;  /* 0x0000001f02037819 */ /* 0x002fc800000006ff */
[----:B------:R-:W1:Y:S02]  /*2e10*/  SYNCS.PHASECHK.TRANS64.TRYWAIT P0, [UR5], R3 ;  /* 0x00000003ff0075a7 */ /* 0x000e640008001105 */
[----:B-1----:R-:W-:Y:S05]  /*2e20*/  @!P0 BRA `(.L_x_46) ;  /* 0x0000006000708947 */ /* 0x002fea0003800000 */
.L_x_152:
        /* <DEDUP_REMOVED lines=9> */
.L_x_154:
        /* <DEDUP_REMOVED lines=9> */
.L_x_156:
        /* <DEDUP_REMOVED lines=9> */
.L_x_158:
        /* <DEDUP_REMOVED lines=9> */
.L_x_160:
        /* <DEDUP_REMOVED lines=9> */
.L_x_162:
        /* <DEDUP_REMOVED lines=9> */
.L_x_164:
        /* <DEDUP_REMOVED lines=9> */
.L_x_166:
        /* <DEDUP_REMOVED lines=9> */
.L_x_168:
        /* <DEDUP_REMOVED lines=9> */
.L_x_170:
        /* <DEDUP_REMOVED lines=9> */
.L_x_172:
        /* <DEDUP_REMOVED lines=9> */
.L_x_174:
        /* <DEDUP_REMOVED lines=9> */
.L_x_176:
        /* <DEDUP_REMOVED lines=9> */
.L_x_178:
        /* <DEDUP_REMOVED lines=9> */
.L_x_180:
        /* <DEDUP_REMOVED lines=9> */
.L_x_182:
        /* <DEDUP_REMOVED lines=9> */
.L_x_184:
        /* <DEDUP_REMOVED lines=9> */
.L_x_186:
        /* <DEDUP_REMOVED lines=9> */
.L_x_188:
        /* <DEDUP_REMOVED lines=9> */
.L_x_190:
        /* <DEDUP_REMOVED lines=9> */
.L_x_192:
        /* <DEDUP_REMOVED lines=9> */
.L_x_194:
        /* <DEDUP_REMOVED lines=9> */
.L_x_196:
        /* <DEDUP_REMOVED lines=9> */
.L_x_198:
        /* <DEDUP_REMOVED lines=9> */
.L_x_200:
        /* <DEDUP_REMOVED lines=9> */
.L_x_202:
        /* <DEDUP_REMOVED lines=9> */
.L_x_204:
        /* <DEDUP_REMOVED lines=9> */
.L_x_206:
        /* <DEDUP_REMOVED lines=9> */
.L_x_208:
        /* <DEDUP_REMOVED lines=9> */
.L_x_210:
        /* <DEDUP_REMOVED lines=9> */
.L_x_212:
[----:B------:R-:W-:-:S04]  /*3f10*/  UIADD3 UR4, UPT, UPT, UR4, 0x1, URZ ;  /* 0x0000000104047890 */ /* 0x000fc8000fffe0ff */
[----:B------:R-:W-:-:S04]  /*3f20*/  UISETP.NE.AND UP0, UPT, UR4, 0x22, UPT ;  /* 0x000000220400788c */ /* 0x000fc8000bf05270 */
[----:B------:R-:W-:Y:S02]  /*3f30*/  USEL UR5, URZ, 0x1, UP0 ;  /* 0x00000001ff057887 */ /* 0x000fe40008000000 */
[----:B------:R-:W-:-:S04]  /*3f40*/  USEL UR4, UR4, URZ, UP0 ;  /* 0x000000ff04047287 */ /* 0x000fc80008000000 */
[----:B------:R-:W-:Y:S01]  /*3f50*/  ULEA UR4, UR4, UR7, 0x3 ;  /* 0x0000000704047291 */ /* 0x000fe2000f8e18ff */
[----:B------:R-:W-:-:S04]  /*3f60*/  LOP3.LUT R2, R2, UR5, RZ, 0x3c, !PT ;  /* 0x0000000502027c12 */ /* 0x000fc8000f8e3cff */
[----:B------:R-:W-:Y:S01]  /*3f70*/  SHF.L.U32 R2, R2, 0x1f, RZ ;  /* 0x0000001f02027819 */ /* 0x000fe200000006ff */
[----:B-1----:R-:W-:-:S07]  /*3f80*/  IMAD.U32 R0, RZ, RZ, UR4 ;  /* 0x00000004ff007e24 */ /* 0x002fce000f8e00ff */
.L_x_77:
[----:B-1----:R1:W2:Y:S02]  /*3f90*/  SYNCS.PHASECHK.TRANS64.TRYWAIT P0, [R0+URZ], R2 ;  /* 0x00000002000075a7 */ /* 0x0022a400080011ff */
[----:B--2---:R-:W-:Y:S05]  /*3fa0*/  @!P0 NANOSLEEP.SYNCS 0x989680 ;  /* 0x009896800000895d */ /* 0x004fea0003900000 */
[----:B------:R-:W2:Y:S02]  /*3fb0*/  @!P0 SYNCS.PHASECHK.TRANS64 P0, [R0+URZ], R2 ;  /* 0x00000002000085a7 */ /* 0x000ea400080010ff */
[----:B--2---:R-:W-:Y:S05]  /*3fc0*/  @P0 EXIT ;  /* 0x000000000000094d */ /* 0x004fea0003800000 */
[----:B------:R-:W-:Y:S05]  /*3fd0*/  BRA `(.L_x_77) ;  /* 0xfffffffc00ec7947 */ /* 0x000fea000383ffff */
.L_x_23:
[----:B------:R-:W-:-:S04]  /*3fe0*/  UISETP.NE.AND UP0, UPT, UR45, URZ, UPT ;  /* 0x000000ff2d00728c */ /* 0x000fc8000bf05270 */
[----:B------:R-:W-:-:S09]  /*3ff0*/  UISETP.NE.OR UP0, UPT, UR17, 0x1, UP0 ;  /* 0x000000011100788c */ /* 0x000fd20008705670 */
[----:B------:R-:W-:Y:S05]  /*4000*/  BRA.U UP0, `(.L_x_78) ;  /* 0x0000000500487547 */ /* 0x000fea000b800000 */
[----:B------:R-:W-:Y:S01]  /*4010*/  ISETP.GE.U32.AND P2, PT, R0, 0x8, PT ;  /* 0x000000080000780c */ /* 0x000fe20003f46070 */
[----:B------:R-:W-:Y:S01]  /*4020*/  IMAD.MOV.U32 R12, RZ, RZ, 0x1 ;  /* 0x00000001ff0c7424 */ /* 0x000fe200078e00ff */
[----:B------:R-:W-:Y:S02]  /*4030*/  CS2R R10, SRZ ;  /* 0x00000000000a7805 */ /* 0x000fe4000001ff00 */
[----:B------:R-:W-:Y:S01]  /*4040*/  CS2R R8, SRZ ;  /* 0x0000000000087805 */ /* 0x000fe2000001ff00 */
[----:B------:R-:W-:Y:S01]  /*4050*/  UMOV UR6, 0x400 ;  /* 0x0000040000067882 */ /* 0x000fe20000000000 */
[----:B------:R-:W-:Y:S01]  /*4060*/  UMOV UR5, URZ ;  /* 0x000000ff00057c82 */ /* 0x000fe20008000000 */
[----:B------:R-:W-:-:S12]  /*4070*/  ULEA UR6, UR45, UR6, 0x18 ;  /* 0x000000062d067291 */ /* 0x000fd8000f8ec0ff */
.L_x_82:
[----:B------:R-:W-:Y:S02]  /*4080*/  LEA R2, R8, UR6, 0x3 ;  /* 0x0000000608027c11 */ /* 0x000fe4000f8e18ff */
[----:B------:R-:W-:-:S03]  /*4090*/  SHF.L.U32 R4, R9, 0x1f, RZ ;  /* 0x0000001f09047819 */ /* 0x000fc600000006ff */
[----:B------:R-:W-:Y:S01]  /*40a0*/  VIADD R5, R2, 0x2c0 ;  /* 0x000002c002057836 */ /* 0x000fe20000000000 */
[----:B------:R-:W2:Y:S02]  /*40b0*/  SYNCS.PHASECHK.TRANS64.TRYWAIT P0, [R2+URZ+0x2b0], R4 ;  /* 0x0002b004020075a7 */ /* 0x000ea400080011ff */
[----:B--2---:R-:W-:Y:S05]  /*40c0*/  @!P0 BRA `(.L_x_79) ;  /* 0x0000005800b08947 */ /* 0x004fea0003800000 */
.L_x_213:
[----:B------:R-:W-:Y:S01]  /*40d0*/  ULEA UR4, UR5, UR6, 0x3 ;  /* 0x0000000605047291 */ /* 0x000fe2000f8e18ff */
[----:B--2---:R-:W-:Y:S01]  /*40e0*/  PRMT R2, RZ, 0x654, R5 ;  /* 0x00000654ff027816 */ /* 0x004fe20000000005 */
[----:B------:R-:W-:Y:S01]  /*40f0*/  @!P2 IMAD.MOV.U32 R4, RZ, RZ, 0x10 ;  /* 0x00000010ff04a424 */ /* 0x000fe200078e00ff */
[----:B------:R-:W-:Y:S01]  /*4100*/  SHF.L.U32 R5, R12, 0x1f, RZ ;  /* 0x0000001f0c057819 */ /* 0x000fe200000006ff */
[----:B------:R-:W-:Y:S01]  /*4110*/  UIADD3 UR7, UPT, UPT, UR4, 0x250, URZ ;  /* 0x0000025004077890 */ /* 0x000fe2000fffe0ff */
[----:B------:R2:W-:Y:S05]  /*4120*/  SYNCS.ARRIVE.TRANS64.RED.A1T0 RZ, [R2+URZ], RZ ;  /* 0x000000ff02ff79a7 */ /* 0x0005ea00081004ff */
[----:B------:R-:W-:Y:S01]  /*4130*/  IMAD.U32 R6, RZ, RZ, UR7 ;  /* 0x00000007ff067e24 */ /* 0x000fe2000f8e00ff */
[----:B------:R-:W3:Y:S04]  /*4140*/  SYNCS.PHASECHK.TRANS64.TRYWAIT P0, [UR4+0x260], R5 ;  /* 0x00026005ff0075a7 */ /* 0x000ee80008001104 */
[----:B------:R-:W-:Y:S01]  /*4150*/  PRMT R6, R0, 0x654, R6 ;  /* 0x0000065400067816 */ /* 0x000fe20000000006 */
[----:B--23--:R-:W-:Y:S06]  /*4160*/  @!P0 BRA `(.L_x_80) ;  /* 0x00000058009c8947 */ /* 0x00cfec0003800000 */
.L_x_215:
[----:B------:R-:W-:Y:S01]  /*4170*/  ULEA UR8, UR5, UR6, 0x4 ;  /* 0x0000000605087291 */ /* 0x000fe2000f8e20ff */
[----:B------:R-:W-:Y:S01]  /*4180*/  SEL R3, R6, R3, !P2 ;  /* 0x0000000306037207 */ /* 0x000fe20005000000 */
[----:B------:R-:W-:Y:S01]  /*4190*/  UIADD3 UR9, UPT, UPT, UR4, 0x250, URZ ;  /* 0x0000025004097890 */ /* 0x000fe2000fffe0ff */
[----:B--2---:R-:W-:Y:S01]  /*41a0*/  LEA R2, R11, UR6, 0x3 ;  /* 0x000000060b027c11 */ /* 0x004fe2000f8e18ff */
[----:B------:R-:W-:Y:S01]  /*41b0*/  UIADD3 UR8, UPT, UPT, UR8, 0x2e0, URZ ;  /* 0x000002e008087890 */ /* 0x000fe2000fffe0ff */
[----:B------:R2:W-:Y:S01]  /*41c0*/  @!P2 SYNCS.ARRIVE.TRANS64.RED RZ, [R3+URZ], R4 ;  /* 0x0000000403ffa9a7 */ /* 0x0005e200080004ff */
[----:B------:R-:W-:Y:S01]  /*41d0*/  UIADD3 UR4, UPT, UPT, UR5, 0x1, URZ ;  /* 0x0000000105047890 */ /* 0x000fe2000fffe0ff */
[----:B------:R-:W-:-:S03]  /*41e0*/  VIADD R8, R8, 0x1 ;  /* 0x0000000108087836 */ /* 0x000fc60000000000 */
[----:B------:R-:W-:Y:S02]  /*41f0*/  UISETP.NE.AND UP0, UPT, UR4, 0x2, UPT ;  /* 0x000000020400788c */ /* 0x000fe4000bf05270 */
[----:B------:R-:W-:Y:S01]  /*4200*/  ISETP.NE.AND P0, PT, R8, 0x2, PT ;  /* 0x000000020800780c */ /* 0x000fe20003f05270 */
[----:B------:R-:W-:Y:S06]  /*4210*/  UGETNEXTWORKID.BROADCAST [UR8], [UR9] ;  /* 0x00000000080073ca */ /* 0x000fec0008000100 */
[----:B------:R-:W-:Y:S02]  /*4220*/  USEL UR7, URZ, 0x1, UP0 ;  /* 0x00000001ff077887 */ /* 0x000fe40008000000 */
[----:B------:R-:W-:-:S04]  /*4230*/  USEL UR5, UR4, URZ, UP0 ;  /* 0x000000ff04057287 */ /* 0x000fc80008000000 */
[----:B------:R-:W-:Y:S02]  /*4240*/  LOP3.LUT R12, R12, UR7, RZ, 0x3c, !PT ;  /* 0x000000070c0c7c12 */ /* 0x000fe4000f8e3cff */
[----:B--2---:R-:W-:-:S04]  /*4250*/  SHF.L.U32 R4, R10, 0x1f, RZ ;  /* 0x0000001f0a047819 */ /* 0x004fc800000006ff */
[----:B------:R-:W2:Y:S02]  /*4260*/  SYNCS.PHASECHK.TRANS64.TRYWAIT P1, [R2+URZ+0x250], R4 ;  /* 0x00025004020075a7 */ /* 0x000ea400080211ff */
[----:B--2---:R-:W-:Y:S05]  /*4270*/  @!P1 BRA `(.L_x_81) ;  /* 0x0000005800709947 */ /* 0x004fea0003800000 */
.L_x_216:
[C---:B--2---:R-:W-:Y:S01]  /*4280*/  LEA R4, R11.reuse, UR6, 0x4 ;  /* 0x000000060b047c11 */ /* 0x044fe2000f8e20ff */
[----:B------:R-:W-:Y:S01]  /*4290*/  VIADD R2, R2, 0x260 ;  /* 0x0000026002027836 */ /* 0x000fe20000000000 */
[----:B------:R-:W-:Y:S01]  /*42a0*/  SEL R8, R8, RZ, P0 ;  /* 0x000000ff08087207 */ /* 0x000fe20000000000 */
[----:B------:R-:W-:-:S03]  /*42b0*/  VIADD R11, R11, 0x1 ;  /* 0x000000010b0b7836 */ /* 0x000fc60000000000 */
[----:B------:R-:W2:Y:S01]  /*42c0*/  LDS.128 R4, [R4+0x2e0] ;  /* 0x0002e00004047984 */ /* 0x000ea20000000c00 */
[----:B------:R-:W-:Y:S02]  /*42d0*/  PRMT R2, RZ, 0x654, R2 ;  /* 0x00000654ff027816 */ /* 0x000fe40000000002 */
[C---:B------:R-:W-:Y:S01]  /*42e0*/  ISETP.NE.AND P1, PT, R11.reuse, 0x2, PT ;  /* 0x000000020b00780c */ /* 0x040fe20003f25270 */
[----:B------:R-:W-:Y:S01]  /*42f0*/  @!PT LDS RZ, [RZ] ;  /* 0x00000000fffff984 */ /* 0x000fe20000000800 */
[----:B------:R-:W-:Y:S01]  /*4300*/  @!PT LDS RZ, [RZ] ;  /* 0x00000000fffff984 */ /* 0x000fe20000000800 */
[----:B------:R-:W-:Y:S01]  /*4310*/  @!PT LDS RZ, [RZ] ;  /* 0x00000000fffff984 */ /* 0x000fe20000000800 */
[----:B------:R-:W-:Y:S01]  /*4320*/  @!PT LDS RZ, [RZ] ;  /* 0x00000000fffff984 */ /* 0x000fe20000000800 */
[----:B------:R3:W-:Y:S06]  /*4330*/  MEMBAR.ALL.CTA ;  /* 0x0000000000007992 */ /* 0x0007ec0000008000 */
[----:B---3--:R-:W3:Y:S01]  /*4340*/  FENCE.VIEW.ASYNC.S ;  /* 0x00000000000073c6 */ /* 0x008ee20000000000 */
[----:B------:R-:W-:Y:S01]  /*4350*/  SEL R11, R11, RZ, P1 ;  /* 0x000000ff0b0b7207 */ /* 0x000fe20000800000 */
[----:B---3--:R3:W-:Y:S01]  /*4360*/  SYNCS.ARRIVE.TRANS64.RED.A1T0 RZ, [R2+URZ], RZ ;  /* 0x000000ff02ff79a7 */ /* 0x0087e200081004ff */
[----:B--2---:R-:W-:-:S02]  /*4370*/  LOP3.LUT P3, RZ, R6, 0x1, RZ, 0xc0, !PT ;  /* 0x0000000106ff7812 */ /* 0x004fc4000786c0ff */
[----:B------:R-:W-:-:S04]  /*4380*/  SEL R4, RZ, 0x1, P1 ;  /* 0x00000001ff047807 */ /* 0x000fc80000800000 */
[----:B------:R-:W-:Y:S02]  /*4390*/  LOP3.LUT R10, R10, R4, RZ, 0x3c, !PT ;  /* 0x000000040a0a7212 */ /* 0x000fe400078e3cff */
[----:B---3--:R-:W-:-:S04]  /*43a0*/  SEL R2, RZ, 0x1, P0 ;  /* 0x00000001ff027807 */ /* 0x008fc80000000000 */
[----:B------:R-:W-:Y:S01]  /*43b0*/  LOP3.LUT R9, R9, R2, RZ, 0x3c, !PT ;  /* 0x0000000209097212 */ /* 0x000fe200078e3cff */
[----:B------:R-:W-:Y:S06]  /*43c0*/  @P3 BRA `(.L_x_82) ;  /* 0xfffffffc002c3947 */ /* 0x000fec000383ffff */
[----:B------:R-:W-:Y:S01]  /*43d0*/  ULEA UR4, UR5, UR6, 0x3 ;  /* 0x0000000605047291 */ /* 0x000fe2000f8e18ff */
[----:B------:R-:W-:-:S08]  /*43e0*/  SHF.L.U32 R2, R12, 0x1f, RZ ;  /* 0x0000001f0c027819 */ /* 0x000fd000000006ff */
[----:B------:R-:W2:Y:S02]  /*43f0*/  SYNCS.PHASECHK.TRANS64 P0, [UR4+0x260], R2 ;  /* 0x00026002ff0075a7 */ /* 0x000ea40008001004 */
[----:B--2---:R-:W-:Y:S05]  /*4400*/  @P0 BRA `(.L_x_83) ;  /* 0x0000000000080947 */ /* 0x004fea0003800000 */
[----:B------:R-:W2:Y:S02]  /*4410*/  SYNCS.PHASECHK.TRANS64.TRYWAIT P0, [UR4+0x260], R2 ;  /* 0x00026002ff0075a7 */ /* 0x000ea40008001104 */
[----:B--2---:R-:W-:Y:S05]  /*4420*/  @!P0 BRA `(.L_x_84) ;  /* 0x0000005800188947 */ /* 0x004fea0003800000 */
.L_x_83:
[----:B------:R-:W-:-:S04]  /*4430*/  UIADD3 UR7, UPT, UPT, UR5, 0x1, URZ ;  /* 0x0000000105077890 */ /* 0x000fc8000fffe0ff */
[----:B------:R-:W-:-:S04]  /*4440*/  UISETP.NE.AND UP0, UPT, UR7, 0x2, UPT ;  /* 0x000000020700788c */ /* 0x000fc8000bf05270 */
[----:B------:R-:W-:Y:S02]  /*4450*/  USEL UR8, URZ, 0x1, UP0 ;  /* 0x00000001ff087887 */ /* 0x000fe40008000000 */
[----:B------:R-:W-:-:S04]  /*4460*/  USEL UR7, UR7, URZ, UP0 ;  /* 0x000000ff07077287 */ /* 0x000fc80008000000 */
[----:B------:R-:W-:Y:S01]  /*4470*/  ULEA UR7, UR7, UR6, 0x3 ;  /* 0x0000000607077291 */ /* 0x000fe2000f8e18ff */
[----:B--2---:R-:W-:-:S04]  /*4480*/  LOP3.LUT R2, R12, UR8, RZ, 0x3c, !PT ;  /* 0x000000080c027c12 */ /* 0x004fc8000f8e3cff */
[----:B------:R-:W-:-:S04]  /*4490*/  SHF.L.U32 R0, R2, 0x1f, RZ ;  /* 0x0000001f02007819 */ /* 0x000fc800000006ff */
[----:B------:R-:W2:Y:S02]  /*44a0*/  SYNCS.PHASECHK.TRANS64 P0, [UR7+0x260], R0 ;  /* 0x00026000ff0075a7 */ /* 0x000ea40008001007 */
[----:B-12---:R-:W-:Y:S05]  /*44b0*/  @P0 EXIT ;  /* 0x000000000000094d */ /* 0x006fea0003800000 */
[----:B------:R-:W-:Y:S02]  /*44c0*/  SHF.L.U32 R2, R2, 0x1f, RZ ;  /* 0x0000001f02027819 */ /* 0x000fe400000006ff */
[----:B------:R-:W-:-:S07]  /*44d0*/  MOV R0, UR7 ;  /* 0x0000000700007c02 */ /* 0x000fce0008000f00 */
.L_x_85:
[----:B-1----:R1:W2:Y:S02]  /*44e0*/  SYNCS.PHASECHK.TRANS64.TRYWAIT P0, [R0+URZ+0x260], R2 ;  /* 0x00026002000075a7 */ /* 0x0022a400080011ff */
[----:B--2---:R-:W-:Y:S05]  /*44f0*/  @!P0 NANOSLEEP.SYNCS 0x989680 ;  /* 0x009896800000895d */ /* 0x004fea0003900000 */
[----:B------:R-:W2:Y:S02]  /*4500*/  @!P0 SYNCS.PHASECHK.TRANS64 P0, [R0+URZ+0x260], R2 ;  /* 0x00026002000085a7 */ /* 0x000ea400080010ff */
[----:B--2---:R-:W-:Y:S05]  /*4510*/  @P0 EXIT ;  /* 0x000000000000094d */ /* 0x004fea0003800000 */
[----:B------:R-:W-:Y:S05]  /*4520*/  BRA `(.L_x_85) ;  /* 0xfffffffc00ec7947 */ /* 0x000fea000383ffff */
.L_x_78:
[----:B------:R-:W-:Y:S05]  /*4530*/  BRA.U UP6, `(.L_x_86) ;  /* 0x0000000d06807547 */ /* 0x000fea000b800000 */
[----:B------:R-:W-:Y:S01]  /*4540*/  UMOV UR4, 0x40 ;  /* 0x0000004000047882 */ /* 0x000fe20000000000 */
[----:B------:R-:W-:Y:S01]  /*4550*/  NOP ;  /* 0x0000000000007918 */ /* 0x000fe20000000000 */
[----:B------:R-:W-:Y:S01]  /*4560*/  ULEA UR5, UR45, UR4, 0x18 ;  /* 0x000000042d057291 */ /* 0x000fe2000f8ec0ff */
[----:B------:R-:W-:Y:S02]  /*4570*/  UMOV UR6, 0x400 ;  /* 0x0000040000067882 */ /* 0x000fe40000000000 */
[----:B------:R-:W-:-:S06]  /*4580*/  ULEA UR6, UR45, UR6, 0x18 ;  /* 0x000000062d067291 */ /* 0x000fcc000f8ec0ff */
[----:B------:R-:W2:Y:S02]  /*4590*/  LDS.U8 R0, [UR5+0x1c] ;  /* 0x00001c05ff007984 */ /* 0x000ea40008000000 */
[----:B--2---:R-:W-:-:S13]  /*45a0*/  ISETP.NE.AND P0, PT, R0, RZ, PT ;  /* 0x000000ff0000720c */ /* 0x004fda0003f05270 */
[----:B------:R-:W-:Y:S05]  /*45b0*/  @P0 BRA `(.L_x_87) ;  /* 0x0000000000580947 */ /* 0x000fea0003800000 */
[----:B------:R-:W-:-:S13]  /*45c0*/  ELECT P0, URZ, PT ;  /* 0x0000000000ff782f */ /* 0x000fda0003800000 */
[----:B------:R-:W-:Y:S05]  /*45d0*/  @!P0 BRA `(.L_x_88) ;  /* 0x0000000000608947 */ /* 0x000fea0003800000 */
[----:B------:R-:W-:Y:S01]  /*45e0*/  UMOV UR4, 0x10 ;  /* 0x0000001000047882 */ /* 0x000fe20000000000 */
[----:B------:R-:W-:Y:S01]  /*45f0*/  HFMA2 R0, -RZ, RZ, 0, 5.9604644775390625e-08 ;  /* 0x00000001ff007431 */ /* 0x000fe200000001ff */
[----:B------:R-:W-:-:S03]  /*4600*/  MOV R3, 0xffff ;  /* 0x0000ffff00037802 */ /* 0x000fc60000000f00 */
[----:B------:R-:W-:Y:S04]  /*4610*/  DEPBAR.LE SB2, 0x36 ;  /* 0x0000ad800000791a */ /* 0x000fe80000000000 */
[----:B------:R-:W2:Y:S02]  /*4620*/  UTCATOMSWS.FIND_AND_SET.ALIGN UP0, UR4, UR4 ;  /* 0x00000004000475e3 */ /* 0x000ea40008000800 */
[----:B--2---:R-:W-:Y:S01]  /*4630*/  MOV R4, UR4 ;  /* 0x0000000400047c02 */ /* 0x004fe20008000f00 */
[----:B------:R-:W-:Y:S06]  /*4640*/  BRA.U UP0, `(.L_x_89) ;  /* 0x0000000100187547 */ /* 0x000fec000b800000 */
.L_x_90:
[----:B------:R-:W-:Y:S05]  /*4650*/  NANOSLEEP 0x64 ;  /* 0x000000640000795d */ /* 0x000fea0003800000 */
[----:B------:R-:W-:-:S05]  /*4660*/  UMOV UR4, 0x10 ;  /* 0x0000001000047882 */ /* 0x000fca0000000000 */
[----:B------:R-:W-:Y:S04]  /*4670*/  DEPBAR.LE SB2, 0x36 ;  /* 0x0000ad800000791a */ /* 0x000fe80000000000 */
[----:B------:R-:W2:Y:S02]  /*4680*/  UTCATOMSWS.FIND_AND_SET.ALIGN UP0, UR4, UR4 ;  /* 0x00000004000475e3 */ /* 0x000ea40008000800 */
[----:B--2---:R-:W-:Y:S01]  /*4690*/  MOV R4, UR4 ;  /* 0x0000000400047c02 */ /* 0x004fe20008000f00 */
[----:B------:R-:W-:Y:S05]  /*46a0*/  BRA.U !UP0, `(.L_x_90) ;  /* 0xfffffffd08e87547 */ /* 0x000fea000b83ffff */
.L_x_89:
[-C--:B------:R-:W-:Y:S02]  /*46b0*/  SHF.L.U32 R3, R3, R4.reuse, RZ ;  /* 0x0000000403037219 */ /* 0x080fe400000006ff */
[----:B------:R-:W-:Y:S01]  /*46c0*/  SHF.L.U32 R0, R0, R4, RZ ;  /* 0x0000000400007219 */ /* 0x000fe200000006ff */
[----:B------:R-:W-:Y:S02]  /*46d0*/  IMAD.SHL.U32 R4, R4, 0x20, RZ ;  /* 0x0000002004047824 */ /* 0x000fe400078e00ff */
[----:B------:R2:W-:Y:S04]  /*46e0*/  ATOMS.OR RZ, [UR5+0x14], R3 ;  /* 0x00001403ffff798c */ /* 0x0005e8000b000005 */
[----:B------:R2:W-:Y:S04]  /*46f0*/  ATOMS.OR RZ, [UR5+0x18], R0 ;  /* 0x00001800ffff798c */ /* 0x0005e8000b000005 */
[----:B------:R2:W-:Y:S01]  /*4700*/  STS [UR6+0x300], R4 ;  /* 0x00030004ff007988 */ /* 0x0005e20008000806 */
[----:B------:R-:W-:Y:S05]  /*4710*/  BRA `(.L_x_88) ;  /* 0x0000000000107947 */ /* 0x000fea0003800000 */
.L_x_87:
[----:B------:R-:W-:Y:S02]  /*4720*/  MOV R0, 0xffffffff ;  /* 0xffffffff00007802 */ /* 0x000fe40000000f00 */
[----:B------:R-:W-:-:S03]  /*4730*/  MOV R4, 0x4760 ;  /* 0x0000476000047802 */ /* 0x000fc60000000f00 */
[----:B------:R2:W-:Y:S04]  /*4740*/  STS [UR6+0x300], R0 ;  /* 0x00030000ff007988 */ /* 0x0005e80008000806 */
[----:B-12--5:R-:W-:Y:S05]  /*4750*/  CALL.REL.NOINC `($__internal_1_$__cuda_sm10x_tcgen05_guardrail_trap_phase_invalid_during_alloc) ;  /* 0x0000005800d87944 */ /* 0x026fea0003c00000 */
.L_x_88:
[----:B------:R-:W-:Y:S05]  /*4760*/  WARPSYNC.ALL ;  /* 0x0000000000007948 */ /* 0x000fea0003800000 */
[----:B------:R-:W3:Y:S01]  /*4770*/  S2UR UR4, SR_CgaCtaId ;  /* 0x00000000000479c3 */ /* 0x000ee20000008800 */
[----:B------:R-:W-:Y:S01]  /*4780*/  UMOV UR13, 0x400 ;  /* 0x00000400000d7882 */ /* 0x000fe20000000000 */
[----:B------:R-:W-:-:S06]  /*4790*/  NOP ;  /* 0x0000000000007918 */ /* 0x000fcc0000000000 */
[----:B------:R-:W-:Y:S06]  /*47a0*/  BAR.ARV 0x6, 0xa0 ;  /* 0x0182800000007b1d */ /* 0x000fec0000002000 */
[----:B------:R-:W4:Y:S01]  /*47b0*/  LDCU UR5, c[0x0][0x38c] ;  /* 0x00007180ff0577ac */ /* 0x000f220008000800 */
[----:B------:R-:W-:Y:S01]  /*47c0*/  LOP3.LUT R2, R2, 0xffff, RZ, 0xc0, !PT ;  /* 0x0000ffff02027812 */ /* 0x000fe200078ec0ff */
[----:B------:R-:W-:Y:S01]  /*47d0*/  IMAD.MOV.U32 R11, RZ, RZ, 0x1 ;  /* 0x00000001ff0b7424 */ /* 0x000fe200078e00ff */
[----:B------:R-:W-:Y:S01]  /*47e0*/  CS2R R8, SRZ ;  /* 0x0000000000087805 */ /* 0x000fe2000001ff00 */
[----:B------:R-:W1:Y:S01]  /*47f0*/  LDCU UR8, c[0x0][0x38c] ;  /* 0x00007180ff0877ac */ /* 0x000e620008000800 */
[----:B------:R-:W-:Y:S01]  /*4800*/  R2UR UR15, R2 ;  /* 0x00000000020f72ca */ /* 0x000fe200000e0000 */
[----:B------:R-:W-:Y:S01]  /*4810*/  IMAD.MOV.U32 R10, RZ, RZ, RZ ;  /* 0x000000ffff0a7224 */ /* 0x000fe200078e00ff */
[----:B------:R-:W-:Y:S01]  /*4820*/  UMOV UR18, URZ ;  /* 0x000000ff00127c82 */ /* 0x000fe20008000000 */
[----:B------:R-:W-:Y:S01]  /*4830*/  UMOV UR10, URZ ;  /* 0x000000ff000a7c82 */ /* 0x000fe20008000000 */
[----:B---3--:R-:W-:Y:S01]  /*4840*/  ULEA UR13, UR4, UR13, 0x18 ;  /* 0x0000000d040d7291 */ /* 0x008fe2000f8ec0ff */
[----:B------:R-:W-:Y:S01]  /*4850*/  UMOV UR20, 0x0 ;  /* 0x0000000000147882 */ /* 0x000fe20000000000 */
[----:B------:R-:W-:-:S02]  /*4860*/  UMOV UR21, 0x42004a0 ;  /* 0x042004a000157882 */ /* 0x000fc40000000000 */
[----:B------:R-:W-:Y:S02]  /*4870*/  UIADD3 UR6, UPT, UPT, UR13, 0x4600, URZ ;  /* 0x000046000d067890 */ /* 0x000fe4000fffe0ff */
[----:B------:R-:W-:Y:S02]  /*4880*/  UIADD3 UR7, UPT, UPT, UR13, 0x15600, URZ ;  /* 0x000156000d077890 */ /* 0x000fe4000fffe0ff */
[----:B----4-:R-:W-:Y:S01]  /*4890*/  UIADD3 UR5, UPT, UPT, UR5, 0x1f, URZ ;  /* 0x0000001f05057890 */ /* 0x010fe2000fffe0ff */
[----:B--2---:R-:W2:Y:S01]  /*48a0*/  LDS R0, [UR13+0x300] ;  /* 0x0003000dff007984 */ /* 0x004ea20008000800 */
[----:B------:R-:W-:Y:S02]  /*48b0*/  USHF.R.U32.HI UR6, URZ, 0x4, UR6 ;  /* 0x00000004ff067899 */ /* 0x000fe40008011606 */
[----:B------:R-:W-:Y:S02]  /*48c0*/  USHF.R.S32.HI UR4, URZ, 0x1f, UR5 ;  /* 0x0000001fff047899 */ /* 0x000fe40008011405 */
[----:B------:R-:W-:-:S02]  /*48d0*/  ULOP3.LUT UR6, UR6, 0x3fff, URZ, 0xc0, !UPT ;  /* 0x00003fff06067892 */ /* 0x000fc4000f8ec0ff */
[----:B------:R-:W-:Y:S02]  /*48e0*/  ULEA.HI UR4, UR4, UR5, URZ, 0x5 ;  /* 0x0000000504047291 */ /* 0x000fe4000f8f28ff */
[----:B------:R-:W-:Y:S02]  /*48f0*/  USHF.R.U32.HI UR5, URZ, 0x4, UR7 ;  /* 0x00000004ff057899 */ /* 0x000fe40008011607 */
[----:B------:R-:W-:Y:S02]  /*4900*/  USHF.R.S32.HI UR22, URZ, 0x5, UR4 ;  /* 0x00000005ff167899 */ /* 0x000fe40008011404 */
[----:B------:R-:W-:Y:S02]  /*4910*/  ULOP3.LUT UR5, UR5, 0x3fff, URZ, 0xc0, !UPT ;  /* 0x00003fff05057892 */ /* 0x000fe4000f8ec0ff */
[----:B------:R-:W-:Y:S02]  /*4920*/  UISETP.LT.AND UP0, UPT, UR22, 0x1, UPT ;  /* 0x000000011600788c */ /* 0x000fe4000bf01270 */
[----:B------:R-:W-:-:S02]  /*4930*/  ULOP3.LUT UR16, UR6, 0x10000, URZ, 0xfc, !UPT ;  /* 0x0001000006107892 */ /* 0x000fc4000f8efcff */
[----:B------:R-:W-:Y:S02]  /*4940*/  USEL UR23, UR22, 0x1, !UP0 ;  /* 0x0000000116177887 */ /* 0x000fe4000c000000 */
[----:B------:R-:W-:Y:S02]  /*4950*/  ULOP3.LUT UR17, UR5, 0x10000, URZ, 0xfc, !UPT ;  /* 0x0001000005117892 */ /* 0x000fe4000f8efcff */
[----:B------:R-:W-:Y:S02]  /*4960*/  UIADD3 UR23, UPT, UPT, -UR23, URZ, URZ ;  /* 0x000000ff17177290 */ /* 0x000fe4000fffe1ff */
[----:B-1----:R-:W-:Y:S01]  /*4970*/  UISETP.GE.AND UP4, UPT, UR8, 0x1, UPT ;  /* 0x000000010800788c */ /* 0x002fe2000bf86270 */
[----:B--2---:R-:W-:-:S15]  /*4980*/  R2UR UR24, R0 ;  /* 0x00000000001872ca */ /* 0x004fde00000e0000 */
.L_x_97:
[----:B------:R-:W-:Y:S02]  /*4990*/  LEA R0, R10, UR13, 0x3 ;  /* 0x0000000d0a007c11 */ /* 0x000fe4000f8e18ff */
[----:B------:R-:W-:Y:S02]  /*49a0*/  SHF.L.U32 R2, R9, 0x1f, RZ ;  /* 0x0000001f09027819 */ /* 0x000fe400000006ff */
[----:B------:R-:W-:Y:S01]  /*49b0*/  PLOP3.LUT P0, PT, PT, PT, UP4, 0x80, 0x8 ;  /* 0x000000000008781c */ /* 0x000fe20003f0f048 */
[----:B------:R-:W-:Y:S01]  /*49c0*/  VIADD R3, R0, 0x260 ;  /* 0x0000026000037836 */ /* 0x000fe20000000000 */
[----:B-1----:R-:W1:Y:S02]  /*49d0*/  SYNCS.PHASECHK.TRANS64.TRYWAIT P1, [R0+URZ+0x250], R2 ;  /* 0x00025002000075a7 */ /* 0x002e6400080211ff */
[----:B-1-3--:R-:W-:Y:S09]  /*49e0*/  @!P1 BRA `(.L_x_91) ;  /* 0x0000005000c09947 */ /* 0x00aff20003800000 */
.L_x_218:
[----:B------:R-:W-:Y:S01]  /*49f0*/  LEA R4, R10, UR13, 0x4 ;  /* 0x0000000d0a047c11 */ /* 0x000fe2000f8e20ff */
[----:B------:R-:W-:Y:S01]  /*4a00*/  @UP4 ULEA UR4, UR10, UR13, 0x3 ;  /* 0x0000000d0a044291 */ /* 0x000fe2000f8e18ff */
[----:B------:R-:W-:Y:S01]  /*4a10*/  PLOP3.LUT P2, PT, PT, PT, PT, 0x80, 0x8 ;  /* 0x000000000008781c */ /* 0x000fe20003f4f070 */
[----:B------:R-:W-:Y:S01]  /*4a20*/  ULEA UR19, UR18, UR13, 0x3 ;  /* 0x0000000d12137291 */ /* 0x000fe2000f8e18ff */
[----:B------:R-:W-:Y:S02]  /*4a30*/  PRMT R3, RZ, 0x654, R3 ;  /* 0x00000654ff037816 */ /* 0x000fe40000000003 */
[----:B------:R-:W2:Y:S01]  /*4a40*/  LDS.128 R4, [R4+0x2e0] ;  /* 0x0002e00004047984 */ /* 0x000ea20000000c00 */
[----:B-1----:R-:W-:Y:S02]  /*4a50*/  @P0 SHF.L.U32 R2, R8, 0x1f, RZ ;  /* 0x0000001f08020819 */ /* 0x002fe400000006ff */
[----:B------:R-:W-:Y:S01]  /*4a60*/  SHF.L.U32 R0, R11, 0x1f, RZ ;  /* 0x0000001f0b007819 */ /* 0x000fe200000006ff */
[----:B------:R-:W-:Y:S01]  /*4a70*/  @!PT LDS RZ, [RZ] ;  /* 0x00000000fffff984 */ /* 0x000fe20000000800 */
[----:B------:R-:W-:Y:S01]  /*4a80*/  @!PT LDS RZ, [RZ] ;  /* 0x00000000fffff984 */ /* 0x000fe20000000800 */
[----:B------:R-:W-:Y:S01]  /*4a90*/  @!PT LDS RZ, [RZ] ;  /* 0x00000000fffff984 */ /* 0x000fe20000000800 */
[----:B------:R-:W-:Y:S01]  /*4aa0*/  @!PT LDS RZ, [RZ] ;  /* 0x00000000fffff984 */ /* 0x000fe20000000800 */
[----:B------:R1:W-:Y:S06]  /*4ab0*/  MEMBAR.ALL.CTA ;  /* 0x0000000000007992 */ /* 0x0003ec0000008000 */
[----:B-1----:R-:W1:Y:S02]  /*4ac0*/  FENCE.VIEW.ASYNC.S ;  /* 0x00000000000073c6 */ /* 0x002e640000000000 */
[----:B-1----:R1:W-:Y:S01]  /*4ad0*/  SYNCS.ARRIVE.TRANS64.RED.A1T0 RZ, [R3+URZ], RZ ;  /* 0x000000ff03ff79a7 */ /* 0x0023e200081004ff */
[----:B------:R1:W3:Y:S01]  /*4ae0*/  @P0 SYNCS.PHASECHK.TRANS64.TRYWAIT P2, [UR4], R2 ;  /* 0x00000002ff0005a7 */ /* 0x0002e20008041104 */
[----:B--2---:R-:W-:Y:S01]  /*4af0*/  LOP3.LUT P1, RZ, R6, 0x1, RZ, 0xc0, !PT ;  /* 0x0000000106ff7812 */ /* 0x004fe2000782c0ff */
[----:B------:R-:W2:Y:S02]  /*4b00*/  SYNCS.PHASECHK.TRANS64.TRYWAIT P0, [UR19+0x290], R0 ;  /* 0x00029000ff0075a7 */ /* 0x000ea40008001113 */
[----:B-123--:R-:W-:Y:S10]  /*4b10*/  @!P0 BRA `(.L_x_92) ;  /* 0x0000005000888947 */ /* 0x00eff40003800000 */
.L_x_220:
[----:B------:R-:W-:Y:S01]  /*4b20*/  IADD3 R10, PT, PT, R10, 0x1, RZ ;  /* 0x000000010a0a7810 */ /* 0x000fe20007ffe0ff */
[----:B------:R-:W-:Y:S06]  /*4b30*/  BRA.U !UP4, `(.L_x_93) ;  /* 0x000000010ca07547 */ /* 0x000fec000b800000 */
[----:B------:R-:W-:Y:S02]  /*4b40*/  ULEA.HI UR4, UR18, UR18, URZ, 0x1 ;  /* 0x0000001212047291 */ /* 0x000fe4000f8f08ff */
[----:B------:R-:W-:Y:S02]  /*4b50*/  UPLOP3.LUT UP2, UPT, UPT, UPT, UPT, 0x40, 0x4 ;  /* 0x000000000004789c */ /* 0x000fe40003f4e870 */
[----:B------:R-:W-:Y:S02]  /*4b60*/  USHF.L.U32 UR5, UR4, 0x6, URZ ;  /* 0x0000000604057899 */ /* 0x000fe400080006ff */
[----:B------:R-:W-:Y:S02]  /*4b70*/  ULOP3.LUT UR14, UR4, 0xffe, URZ, 0xc0, !UPT ;  /* 0x00000ffe040e7892 */ /* 0x000fe4000f8ec0ff */
[----:B------:R-:W-:Y:S02]  /*4b80*/  ULOP3.LUT UR4, UR5, 0xffffff80, URZ, 0xc0, !UPT ;  /* 0xffffff8005047892 */ /* 0x000fe4000f8ec0ff */
[----:B------:R-:W-:-:S02]  /*4b90*/  UIADD3 UR14, UPT, UPT, -UR14, UR18, URZ ;  /* 0x000000120e0e7290 */ /* 0x000fc4000fffe1ff */
[----:B------:R-:W-:Y:S01]  /*4ba0*/  UIADD3 UR4, UPT, UPT, UR24, UR4, URZ ;  /* 0x0000000418047290 */ /* 0x000fe2000fffe0ff */
[----:B------:R-:W-:Y:S01]  /*4bb0*/  UMOV UR12, UR23 ;  /* 0x00000017000c7c82 */ /* 0x000fe20008000000 */
[----:B------:R-:W-:Y:S02]  /*4bc0*/  UMOV UR11, UR22 ;  /* 0x00000016000b7c82 */ /* 0x000fe40008000000 */
[----:B------:R-:W-:Y:S01]  /*4bd0*/  ULEA UR14, UR14, UR4, 0x14 ;  /* 0x000000040e0e7291 */ /* 0x000fe2000f8ea0ff */
[----:B------:R-:W-:-:S11]  /*4be0*/  UMOV UR5, UR10 ;  /* 0x0000000a00057c82 */ /* 0x000fd60008000000 */
.L_x_96:
[----:B------:R-:W-:Y:S02]  /*4bf0*/  UIADD3 UR12, UPT, UPT, UR12, 0x1, URZ ;  /* 0x000000010c0c7890 */ /* 0x000fe4000fffe0ff */
[----:B--2---:R-:W-:Y:S02]  /*4c00*/  ULEA UR6, UR5, UR13, 0x3 ;  /* 0x0000000d05067291 */ /* 0x004fe4000f8e18ff */
[----:B------:R-:W-:Y:S01]  /*4c10*/  UISETP.NE.AND UP3, UPT, UR12, URZ, UPT ;  /* 0x000000ff0c00728c */ /* 0x000fe2000bf65270 */
[----:B---3--:R-:W-:Y:S10]  /*4c20*/  @P2 BRA `(.L_x_94) ;  /* 0x00000000000c2947 */ /* 0x008ff40003800000 */
[----:B-1----:R-:W-:Y:S04]  /*4c30*/  SHF.L.U32 R2, R8, 0x1f, RZ ;  /* 0x0000001f08027819 */ /* 0x002fe800000006ff */
[----:B------:R-:W1:Y:S02]  /*4c40*/  SYNCS.PHASECHK.TRANS64.TRYWAIT P0, [UR6], R2 ;  /* 0x00000002ff0075a7 */ /* 0x000e640008001106 */
[----:B-1----:R-:W-:Y:S05]  /*4c50*/  @!P0 BRA `(.L_x_95) ;  /* 0x0000005000508947 */ /* 0x002fea0003800000 */
.L_x_94:
[----:B------:R-:W-:Y:S01]  /*4c60*/  UISETP.NE.AND UP0, UPT, UR11, 0x1, UPT ;  /* 0x000000010b00788c */ /* 0x000fe2000bf05270 */
[----:B------:R-:W-:Y:S01]  /*4c70*/  PLOP3.LUT P2, PT, PT, PT, PT, 0x80, 0x8 ;  /* 0x000000000008781c */ /* 0x000fe20003f4f070 */
[----:B------:R-:W-:Y:S02]  /*4c80*/  UIADD3 UR4, UPT, UPT, UR5, 0x1, URZ ;  /* 0x0000000105047890 */ /* 0x000fe4000fffe0ff */
[----:B------:R-:W-:Y:S02]  /*4c90*/  ULEA UR8, UR5, UR17, 0x8 ;  /* 0x0000001105087291 */ /* 0x000fe4000f8e40ff */
[----:B------:R-:W-:Y:S01]  /*4ca0*/  UISETP.NE.AND UP1, UPT, UR4, 0x22, UPT ;  /* 0x000000220400788c */ /* 0x000fe2000bf25270 */
[----:B------:R-:W-:Y:S01]  /*4cb0*/  PLOP3.LUT P0, PT, PT, PT, UP0, 0x80, 0x8 ;  /* 0x000000000008781c */ /* 0x000fe20003f0f008 */
[----:B------:R-:W-:Y:S02]  /*4cc0*/  UIADD3 UR11, UPT, UPT, UR11, -0x1, URZ ;  /* 0xffffffff0b0b7890 */ /* 0x000fe4000fffe0ff */
[----:B------:R-:W-:Y:S02]  /*4cd0*/  USEL UR7, URZ, 0x1, UP1 ;  /* 0x00000001ff077887 */ /* 0x000fe40008800000 */
[----:B------:R-:W-:Y:S01]  /*4ce0*/  USEL UR10, UR4, URZ, UP1 ;  /* 0x000000ff040a7287 */ /* 0x000fe20008800000 */
[----:B------:R-:W-:Y:S03]  /*4cf0*/  UMOV UR9, 0xc0004010 ;  /* 0xc000401000097882 */ /* 0x000fe60000000000 */
[----:B------:R-:W-:Y:S01]  /*4d00*/  @UP0 ULEA UR4, UR10, UR13, 0x3 ;  /* 0x0000000d0a040291 */ /* 0x000fe2000f8e18ff */
[----:B------:R-:W-:Y:S01]  /*4d10*/  LOP3.LUT R8, R8, UR7, RZ, 0x3c, !PT ;  /* 0x0000000708087c12 */ /* 0x000fe2000f8e3cff */
[----:B------:R-:W-:Y:S03]  /*4d20*/  UMOV UR7, 0xc0004010 ;  /* 0xc000401000077882 */ /* 0x000fe60000000000 */
[----:B-1----:R-:W-:Y:S04]  /*4d30*/  @P0 SHF.L.U32 R0, R8, 0x1f, RZ ;  /* 0x0000001f08000819 */ /* 0x002fe800000006ff */
[----:B------:R2:W3:Y:S01]  /*4d40*/  @P0 SYNCS.PHASECHK.TRANS64.TRYWAIT P2, [UR4], R0 ;  /* 0x00000000ff0005a7 */ /* 0x0004e20008041104 */
[----:B------:R-:W-:Y:S02]  /*4d50*/  UIADD3 UR4, UPT, UPT, UR6, 0x110, URZ ;  /* 0x0000011006047890 */ /* 0x000fe4000fffe0ff */
[----:B------:R-:W-:Y:S03]  /*4d60*/  ULEA UR6, UR5, UR16, 0x7 ;  /* 0x0000001005067291 */ /* 0x000fe6000f8e38ff */
[----:B------:R-:W-:Y:S06]  /*4d70*/  UMOV UR5, UR10 ;  /* 0x0000000a00057c82 */ /* 0x000fec0008000000 */
[----:B------:R2:W-:Y:S01]  /*4d80*/  UTCIMMA gdesc[UR6], gdesc[UR8], tmem[UR14], tmem[UR20], idesc[UR21], UP2 ;  /* 0x00ff1408060075ea */ /* 0x0005e2000900010e */
[----:B------:R-:W-:Y:S01]  /*4d90*/  UPLOP3.LUT UP2, UPT, UPT, UPT, UPT, 0x80, 0x8 ;  /* 0x000000000008789c */ /* 0x000fe20003f4f070 */
[----:B------:R2:W-:Y:S01]  /*4da0*/  UTCBAR.MULTICAST [UR4], URZ, UR15 ;  /* 0x000000ff040073e9 */ /* 0x0005e2000800080f */
[----:B------:R-:W-:Y:S09]  /*4db0*/  BRA.U UP3, `(.L_x_96) ;  /* 0xfffffffd038c7547 */ /* 0x000ff2000b83ffff */
.L_x_93:
[----:B--2---:R-:W-:Y:S01]  /*4dc0*/  UIADD3 UR4, UPT, UPT, UR18, 0x1, URZ ;  /* 0x0000000112047890 */ /* 0x004fe2000fffe0ff */
[C---:B------:R-:W-:Y:S01]  /*4dd0*/  ISETP.NE.AND P0, PT, R10.reuse, 0x2, PT ;  /* 0x000000020a00780c */ /* 0x040fe20003f05270 */
[----:B------:R-:W-:Y:S02]  /*4de0*/  UIADD3 UR5, UPT, UPT, UR19, 0x270, URZ ;  /* 0x0000027013057890 */ /* 0x000fe4000fffe0ff */
[----:B------:R-:W-:Y:S01]  /*4df0*/  UISETP.NE.AND UP0, UPT, UR4, 0x4, UPT ;  /* 0x000000040400788c */ /* 0x000fe2000bf05270 */
[----:B-1----:R-:W-:Y:S02]  /*4e00*/  SEL R0, RZ, 0x1, P0 ;  /* 0x00000001ff007807 */ /* 0x002fe40000000000 */
[----:B------:R-:W-:Y:S01]  /*4e10*/  SEL R10, R10, RZ, P0 ;  /* 0x000000ff0a0a7207 */ /* 0x000fe20000000000 */
[----:B------:R-:W-:Y:S01]  /*4e20*/  USEL UR6, URZ, 0x1, UP0 ;  /* 0x00000001ff067887 */ /* 0x000fe20008000000 */
[----:B------:R-:W-:Y:S01]  /*4e30*/  LOP3.LUT R9, R9, R0, RZ, 0x3c, !PT ;  /* 0x0000000009097212 */ /* 0x000fe200078e3cff */
[----:B------:R-:W-:Y:S01]  /*4e40*/  USEL UR18, UR4, URZ, UP0 ;  /* 0x000000ff04127287 */ /* 0x000fe20008000000 */
[----:B------:R1:W-:Y:S03]  /*4e50*/  UTCBAR [UR5], URZ ;  /* 0x000000ff050073e9 */ /* 0x0003e600080000ff */
[----:B------:R-:W-:Y:S01]  /*4e60*/  LOP3.LUT R11, R11, UR6, RZ, 0x3c, !PT ;  /* 0x000000060b0b7c12 */ /* 0x000fe2000f8e3cff */
[----:B------:R-:W-:Y:S07]  /*4e70*/  @P1 BRA `(.L_x_97) ;  /* 0xfffffff800c41947 */ /* 0x000fee000383ffff */
[----:B------:R-:W2:Y:S01]  /*4e80*/  S2UR UR8, SR_CgaCtaId ;  /* 0x00000000000879c3 */ /* 0x000ea20000008800 */
[----:B------:R-:W-:Y:S01]  /*4e90*/  ELECT P0, URZ, PT ;  /* 0x0000000000ff782f */ /* 0x000fe20003800000 */
[----:B------:R-:W-:Y:S01]  /*4ea0*/  IMAD.MOV.U32 R0, RZ, RZ, 0x1 ;  /* 0x00000001ff007424 */ /* 0x000fe200078e00ff */
[----:B------:R-:W-:Y:S01]  /*4eb0*/  UIADD3 UR13, UPT, UPT, UR13, 0x290, URZ ;  /* 0x000002900d0d7890 */ /* 0x000fe2000fffe0ff */
[----:B------:R-:W-:Y:S01]  /*4ec0*/  SHF.L.U32 R2, R11, 0x1f, RZ ;  /* 0x0000001f0b027819 */ /* 0x000fe200000006ff */
[----:B------:R-:W-:-:S03]  /*4ed0*/  UMOV UR4, 0x40 ;  /* 0x0000004000047882 */ /* 0x000fc60000000000 */
[----:B------:R-:W-:Y:S01]  /*4ee0*/  UVIRTCOUNT.DEALLOC.SMPOOL 0x80 ;  /* 0x000000800000784c */ /* 0x000fe20000000000 */
[----:B--2---:R-:W-:Y:S02]  /*4ef0*/  ULEA UR8, UR8, UR4, 0x18 ;  /* 0x0000000408087291 */ /* 0x004fe4000f8ec0ff */
[----:B------:R-:W-:-:S07]  /*4f00*/  ULEA UR4, UR18, UR13, 0x3 ;  /* 0x0000000d12047291 */ /* 0x000fce000f8e18ff */
[----:B------:R2:W-:Y:S02]  /*4f10*/  @P0 STS.U8 [UR8+0x1c], R0 ;  /* 0x00001c00ff000988 */ /* 0x0005e40008000008 */
[----:B------:R-:W4:Y:S02]  /*4f20*/  SYNCS.PHASECHK.TRANS64.TRYWAIT P0, [UR4], R2 ;  /* 0x00000002ff0075a7 */ /* 0x000f240008001104 */
[----:B--2-4-:R-:W-:Y:S05]  /*4f30*/  @!P0 BRA `(.L_x_98) ;  /* 0x0000004c00b08947 */ /* 0x014fea0003800000 */
.L_x_223:
[----:B------:R-:W-:-:S04]  /*4f40*/  UIADD3 UR4, UPT, UPT, UR18, 0x1, URZ ;  /* 0x0000000112047890 */ /* 0x000fc8000fffe0ff */
[----:B------:R-:W-:-:S04]  /*4f50*/  UISETP.NE.AND UP0, UPT, UR4, 0x4, UPT ;  /* 0x000000040400788c */ /* 0x000fc8000bf05270 */
[----:B------:R-:W-:Y:S02]  /*4f60*/  USEL UR6, URZ, 0x1, UP0 ;  /* 0x00000001ff067887 */ /* 0x000fe40008000000 */
[----:B------:R-:W-:-:S04]  /*4f70*/  USEL UR4, UR4, URZ, UP0 ;  /* 0x000000ff04047287 */ /* 0x000fc80008000000 */
[----:B-1----:R-:W-:Y:S01]  /*4f80*/  ULEA UR5, UR4, UR13, 0x3 ;  /* 0x0000000d04057291 */ /* 0x002fe2000f8e18ff */
[----:B--2---:R-:W-:-:S04]  /*4f90*/  LOP3.LUT R2, R11, UR6, RZ, 0x3c, !PT ;  /* 0x000000060b027c12 */ /* 0x004fc8000f8e3cff */
[----:B------:R-:W-:-:S04]  /*4fa0*/  SHF.L.U32 R3, R2, 0x1f, RZ ;  /* 0x0000001f02037819 */ /* 0x000fc800000006ff */
[----:B------:R-:W1:Y:S02]  /*4fb0*/  SYNCS.PHASECHK.TRANS64.TRYWAIT P0, [UR5], R3 ;  /* 0x00000003ff0075a7 */ /* 0x000e640008001105 */
[----:B-1----:R-:W-:Y:S05]  /*4fc0*/  @!P0 BRA `(.L_x_99) ;  /* 0x0000004c00a48947 */ /* 0x002fea0003800000 */
.L_x_225:
        /* <DEDUP_REMOVED lines=9> */
.L_x_227:
[----:B------:R-:W-:-:S04]  /*5060*/  UIADD3 UR4, UPT, UPT, UR4, 0x1, URZ ;  /* 0x0000000104047890 */ /* 0x000fc8000fffe0ff */
[----:B------:R-:W-:-:S04]  /*5070*/  UISETP.NE.AND UP0, UPT, UR4, 0x4, UPT ;  /* 0x000000040400788c */ /* 0x000fc8000bf05270 */
[----:B------:R-:W-:Y:S02]  /*5080*/  USEL UR5, URZ, 0x1, UP0 ;  /* 0x00000001ff057887 */ /* 0x000fe40008000000 */
[----:B------:R-:W-:-:S04]  /*5090*/  USEL UR4, UR4, URZ, UP0 ;  /* 0x000000ff04047287 */ /* 0x000fc80008000000 */
[----:B------:R-:W-:Y:S01]  /*50a0*/  ULEA UR4, UR4, UR13, 0x3 ;  /* 0x0000000d04047291 */ /* 0x000fe2000f8e18ff */
[----:B------:R-:W-:-:S04]  /*50b0*/  LOP3.LUT R2, R2, UR5, RZ, 0x3c, !PT ;  /* 0x0000000502027c12 */ /* 0x000fc8000f8e3cff */
[----:B------:R-:W-:-:S04]  /*50c0*/  SHF.L.U32 R2, R2, 0x1f, RZ ;  /* 0x0000001f02027819 */ /* 0x000fc800000006ff */
[----:B------:R-:W2:Y:S02]  /*50d0*/  SYNCS.PHASECHK.TRANS64.TRYWAIT P0, [UR4], R2 ;  /* 0x00000002ff0075a7 */ /* 0x000ea40008001104 */
[----:B--2---:R-:W-:Y:S05]  /*50e0*/  @!P0 BRA `(.L_x_101) ;  /* 0x0000004c008c8947 */ /* 0x004fea0003800000 */
.L_x_229:
[----:B------:R-:W-:Y:S01]  /*50f0*/  NOP ;  /* 0x0000000000007918 */ /* 0x000fe20000000000 */
[----:B-1----:R-:W1:Y:S01]  /*5100*/  LDS R0, [UR8+0x14] ;  /* 0x00001408ff007984 */ /* 0x002e620008000800 */
[----:B------:R-:W-:Y:S01]  /*5110*/  ULOP3.LUT UR4, UR24, 0xffff, URZ, 0xc0, !UPT ;  /* 0x0000ffff18047892 */ /* 0x000fe2000f8ec0ff */
[----:B------:R-:W-:Y:S01]  /*5120*/  UMOV UR5, 0xffff ;  /* 0x0000ffff00057882 */ /* 0x000fe20000000000 */
[----:B------:R-:W-:Y:S02]  /*5130*/  UMOV UR6, 0x1 ;  /* 0x0000000100067882 */ /* 0x000fe40000000000 */
[----:B------:R-:W-:-:S04]  /*5140*/  USHF.R.U32.HI UR4, URZ, 0x5, UR4 ;  /* 0x00000005ff047899 */ /* 0x000fc80008011604 */
[----:B------:R-:W-:Y:S02]  /*5150*/  USHF.L.U32 UR5, UR5, UR4, URZ ;  /* 0x0000000405057299 */ /* 0x000fe400080006ff */
[----:B------:R-:W-:-:S04]  /*5160*/  USHF.L.U32 UR4, UR6, UR4, URZ ;  /* 0x0000000406047299 */ /* 0x000fc800080006ff */
[----:B-1----:R-:W-:-:S04]  /*5170*/  LOP3.LUT R0, R0, UR5, RZ, 0xc0, !PT ;  /* 0x0000000500007c12 */ /* 0x002fc8000f8ec0ff */
[----:B------:R-:W-:-:S13]  /*5180*/  ISETP.NE.AND P0, PT, R0, UR5, PT ;  /* 0x0000000500007c0c */ /* 0x000fda000bf05270 */
[----:B------:R-:W-:Y:S05]  /*5190*/  @P0 BRA `(.L_x_102) ;  /* 0x0000000000580947 */ /* 0x000fea0003800000 */
[----:B------:R-:W1:Y:S02]  /*51a0*/  LDS R0, [UR8+0x18] ;  /* 0x00001808ff007984 */ /* 0x000e640008000800 */
[----:B-1----:R-:W-:-:S04]  /*51b0*/  LOP3.LUT R0, R0, UR4, RZ, 0xc0, !PT ;  /* 0x0000000400007c12 */ /* 0x002fc8000f8ec0ff */
[----:B------:R-:W-:-:S13]  /*51c0*/  ISETP.NE.AND P0, PT, R0, UR4, PT ;  /* 0x0000000400007c0c */ /* 0x000fda000bf05270 */
[----:B------:R-:W-:Y:S05]  /*51d0*/  @P0 BRA `(.L_x_103) ;  /* 0x00000000003c0947 */ /* 0x000fea0003800000 */
[----:B------:R-:W1:Y:S01]  /*51e0*/  S2R R2, SR_LANEID ;  /* 0x0000000000027919 */ /* 0x000e620000000000 */
[----:B------:R-:W-:-:S06]  /*51f0*/  ULOP3.LUT UR5, URZ, UR5, URZ, 0x33, !UPT ;  /* 0x00000005ff057292 */ /* 0x000fcc000f8e33ff */
[----:B------:R-:W-:-:S04]  /*5200*/  IMAD.U32 R0, RZ, RZ, UR5 ;  /* 0x00000005ff007e24 */ /* 0x000fc8000f8e00ff */
[----:B------:R2:W4:Y:S02]  /*5210*/  REDUX UR7, R0 ;  /* 0x00000000000773c4 */ /* 0x0005240000000000 */
[----:B------:R1:W-:Y:S01]  /*5220*/  UTCATOMSWS.AND URZ, UR5 ;  /* 0x0000000500ff79e3 */ /* 0x0003e20008000000 */
[----:B--2---:R-:W-:Y:S01]  /*5230*/  LOP3.LUT R0, RZ, UR4, RZ, 0x33, !PT ;  /* 0x00000004ff007c12 */ /* 0x004fe2000f8e33ff */
[----:B------:R-:W-:Y:S02]  /*5240*/  VOTEU.ANY UR4, UPT, PT ;  /* 0x0000000000047886 */ /* 0x000fe400038e0100 */
[----:B------:R-:W-:Y:S02]  /*5250*/  UFLO.U32 UR4, UR4 ;  /* 0x00000004000472bd */ /* 0x000fe400080e0000 */
[----:B------:R-:W2:Y:S04]  /*5260*/  REDUX UR6, R0 ;  /* 0x00000000000673c4 */ /* 0x000ea80000000000 */
[----:B-1----:R-:W-:-:S02]  /*5270*/  ISETP.EQ.U32.AND P0, PT, R2, UR4, PT ;  /* 0x0000000402007c0c */ /* 0x002fc4000bf02070 */
[----:B----4-:R-:W-:-:S11]  /*5280*/  MOV R2, UR7 ;  /* 0x0000000700027c02 */ /* 0x010fd60008000f00 */
[----:B------:R1:W-:Y:S01]  /*5290*/  @P0 ATOMS.AND RZ, [UR8+0x14], R2 ;  /* 0x00001402ffff098c */ /* 0x0003e2000a800008 */
[----:B--2---:R-:W-:-:S05]  /*52a0*/  IMAD.U32 R0, RZ, RZ, UR6 ;  /* 0x00000006ff007e24 */ /* 0x004fca000f8e00ff */
[----:B------:R1:W-:Y:S01]  /*52b0*/  @P0 ATOMS.AND RZ, [UR8+0x18], R0 ;  /* 0x00001800ffff098c */ /* 0x0003e2000a800008 */
[----:B------:R-:W-:Y:S05]  /*52c0*/  BRA `(.L_x_104) ;  /* 0x0000000000147947 */ /* 0x000fea0003800000 */
.L_x_103:
[----:B------:R-:W-:Y:S02]  /*52d0*/  MOV R2, 0x52f0 ;  /* 0x000052f000027802 */ /* 0x000fe40000000f00 */
[----:B---3-5:R-:W-:Y:S05]  /*52e0*/  CALL.REL.NOINC `($__internal_0_$__cuda_sm10x_tcgen05_guardrail_trap_col_being_dealloced_not_returned_by_alloc) ;  /* 0x0000004c00e87944 */ /* 0x028fea0003c00000 */
[----:B------:R-:W-:Y:S05]  /*52f0*/  BRA `(.L_x_104) ;  /* 0x0000000000087947 */ /* 0x000fea0003800000 */
.L_x_102:
[----:B------:R-:W-:Y:S02]  /*5300*/  MOV R2, 0x5320 ;  /* 0x0000532000027802 */ /* 0x000fe40000000f00 */
[----:B---3-5:R-:W-:Y:S05]  /*5310*/  CALL.REL.NOINC `($__internal_2_$__cuda_sm10x_tcgen05_guardrail_trap_unallocated_columns_being_dealloced) ;  /* 0x0000004c00f47944 */ /* 0x028fea0003c00000 */
.L_x_104:
[----:B------:R-:W-:Y:S01]  /*5320*/  NOP ;  /* 0x0000000000007918 */ /* 0x000fe20000000000 */
[----:B------:R-:W-:Y:S05]  /*5330*/  EXIT ;  /* 0x000000000000794d */ /* 0x000fea0003800000 */
.L_x_86:
[----:B------:R-:W-:-:S09]  /*5340*/  UISETP.NE.OR UP0, UPT, UR17, 0x3, !UP5 ;  /* 0x000000031100788c */ /* 0x000fd2000ef05670 */
[----:B------:R-:W-:Y:S05]  /*5350*/  BRA.U UP0, `(.L_x_105) ;  /* 0x0000000d007c7547 */ /* 0x000fea000b800000 */
[----:B------:R-:W2:Y:S01]  /*5360*/  LDCU UR32, c[0x0][0x370] ;  /* 0x00006e00ff2077ac */ /* 0x000ea20008000800 */
[----:B------:R-:W3:Y:S01]  /*5370*/  LDC.64 R16, c[0x0][0x348] ;  /* 0x0000d200ff107b82 */ /* 0x000ee20000000a00 */
[----:B------:R-:W-:Y:S02]  /*5380*/  HFMA2 R13, -RZ, RZ, 0, 0 ;  /* 0x00000000ff0d7431 */ /* 0x000fe400000001ff */
[----:B------:R-:W-:Y:S01]  /*5390*/  IMAD.MOV.U32 R15, RZ, RZ, 0x1 ;  /* 0x00000001ff0f7424 */ /* 0x000fe200078e00ff */
[----:B------:R-:W2:Y:S01]  /*53a0*/  LDCU.128 UR28, c[0x0][0xb10] ;  /* 0x00016200ff1c77ac */ /* 0x000ea20008000c00 */
[----:B------:R-:W-:Y:S01]  /*53b0*/  IMAD.MOV.U32 R14, RZ, RZ, RZ ;  /* 0x000000ffff0e7224 */ /* 0x000fe200078e00ff */
[----:B------:R-:W-:Y:S01]  /*53c0*/  MOV R7, 0x1000 ;  /* 0x0000100000077802 */ /* 0x000fe20000000f00 */
[----:B------:R-:W4:Y:S01]  /*53d0*/  LDCU UR27, c[0x0][0x374] ;  /* 0x00006e80ff1b77ac */ /* 0x000f220008000800 */
[----:B------:R-:W1:Y:S01]  /*53e0*/  LDC.64 R2, c[0x0][0x888] ;  /* 0x00022200ff027b82 */ /* 0x000e620000000a00 */
[----:B------:R-:W4:Y:S01]  /*53f0*/  LDCU UR15, c[0x0][0xb0c] ;  /* 0x00016180ff0f77ac */ /* 0x000f220008000800 */
[----:B------:R-:W3:Y:S06]  /*5400*/  LDCU UR38, c[0x0][0xb20] ;  /* 0x00016400ff2677ac */ /* 0x000eec0008000800 */
[----:B------:R-:W1:Y:S01]  /*5410*/  LDC.64 R4, c[0x0][0x890] ;  /* 0x00022400ff047b82 */ /* 0x000e620000000a00 */
[----:B------:R-:W3:Y:S01]  /*5420*/  LDCU UR4, c[0x0][0xb30] ;  /* 0x00016600ff0477ac */ /* 0x000ee20008000800 */
[----:B------:R-:W-:Y:S01]  /*5430*/  UMOV UR21, 0x400 ;  /* 0x0000040000157882 */ /* 0x000fe20000000000 */
[----:B--2---:R-:W-:-:S02]  /*5440*/  UIMAD.WIDE.U32 UR6, UR32, UR28, URZ ;  /* 0x0000001c200672a5 */ /* 0x004fc4000f8e00ff */
[----:B----4-:R-:W-:Y:S02]  /*5450*/  UIMAD.WIDE.U32 UR8, UR27, UR31, URZ ;  /* 0x0000001f1b0872a5 */ /* 0x010fe4000f8e00ff */
[----:B------:R-:W-:Y:S02]  /*5460*/  ULEA UR21, UR45, UR21, 0x18 ;  /* 0x000000152d157291 */ /* 0x000fe4000f8ec0ff */
[----:B------:R-:W-:Y:S02]  /*5470*/  UPLOP3.LUT UP3, UPT, UPT, UPT, UPT, 0x40, 0x4 ;  /* 0x000000000004789c */ /* 0x000fe40003f6e870 */
[----:B------:R-:W-:Y:S01]  /*5480*/  UIADD3 UR33, UPT, UPT, UR21, 0x228, URZ ;  /* 0x0000022815217890 */ /* 0x000fe2000fffe0ff */
[----:B------:R-:W-:Y:S01]  /*5490*/  UMOV UR6, UR7 ;  /* 0x0000000700067c82 */ /* 0x000fe20008000000 */
[----:B------:R-:W-:Y:S01]  /*54a0*/  UMOV UR34, UR9 ;  /* 0x0000000900227c82 */ /* 0x000fe20008000000 */
[----:B------:R-:W-:Y:S02]  /*54b0*/  UISETP.GE.AND UP0, UPT, UR42, 0x1, UPT ;  /* 0x000000012a00788c */ /* 0x000fe4000bf06270 */
[----:B------:R-:W-:Y:S01]  /*54c0*/  UISETP.NE.AND UP4, UPT, UR42, 0x1, UPT ;  /* 0x000000012a00788c */ /* 0x000fe2000bf85270 */
[----:B------:R-:W2:Y:S01]  /*54d0*/  LDCU.64 UR22, c[0x0][0xb28] ;  /* 0x00016500ff1677ac */ /* 0x000ea20008000a00 */
[----:B------:R-:W-:-:S02]  /*54e0*/  UISETP.NE.AND UP6, UPT, UR15, 0x1, UPT ;  /* 0x000000010f00788c */ /* 0x000fc4000bfc5270 */
[----:B------:R-:W-:Y:S02]  /*54f0*/  UISETP.NE.AND UP5, UPT, UR30, 0x1, UPT ;  /* 0x000000011e00788c */ /* 0x000fe4000bfa5270 */
[----:B------:R-:W-:Y:S02]  /*5500*/  UIADD3 UR17, UPT, UPT, UR21, 0x220, URZ ;  /* 0x0000022015117890 */ /* 0x000fe4000fffe0ff */
[----:B------:R-:W-:Y:S02]  /*5510*/  UPRMT UR33, UR45, 0x654, UR33 ;  /* 0x000006542d217896 */ /* 0x000fe40008000021 */
[----:B------:R-:W-:Y:S02]  /*5520*/  USHF.R.U32.HI UR35, URZ, UR29, UR6 ;  /* 0x0000001dff237299 */ /* 0x000fe40008011606 */
[----:B---3--:R-:W-:Y:S02]  /*5530*/  USHF.R.U32.HI UR34, URZ, UR38, UR34 ;  /* 0x00000026ff227299 */ /* 0x008fe40008011622 */
[----:B------:R-:W-:-:S11]  /*5540*/  UISETP.NE.AND UP2, UPT, UR4, 0x1, UPT ;  /* 0x000000010400788c */ /* 0x000fd6000bf45270 */
.L_x_114:
[C---:B------:R-:W-:Y:S02]  /*5550*/  LEA R12, R14.reuse, UR21, 0x3 ;  /* 0x000000150e0c7c11 */ /* 0x040fe4000f8e18ff */
[----:B------:R-:W-:Y:S02]  /*5560*/  SHF.L.U32 R0, R13, 0x1f, RZ ;  /* 0x0000001f0d007819 */ /* 0x000fe400000006ff */
[----:B------:R-:W-:Y:S02]  /*5570*/  LEA R8, R14, UR21, 0x4 ;  /* 0x000000150e087c11 */ /* 0x000fe4000f8e20ff */
[----:B---3--:R-:W3:Y:S02]  /*5580*/  SYNCS.PHASECHK.TRANS64.TRYWAIT P0, [R12+URZ+0x250], R0 ;  /* 0x000250000c0075a7 */ /* 0x008ee400080011ff */
[----:B---3--:R-:W-:Y:S05]  /*5590*/  @!P0 BRA `(.L_x_106) ;  /* 0x0000004800788947 */ /* 0x008fea0003800000 */
.L_x_230:
[----:B------:R-:W4:Y:S01]  /*55a0*/  LDS.128 R8, [R8+0x2e0] ;  /* 0x0002e00008087984 */ /* 0x000f220000000c00 */
[----:B------:R-:W-:Y:S01]  /*55b0*/  UISETP.GE.AND UP0, UPT, UR42, 0x1, UPT ;  /* 0x000000012a00788c */ /* 0x000fe2000bf06270 */
[----:B------:R-:W-:Y:S01]  /*55c0*/  @!PT LDS RZ, [RZ] ;  /* 0x00000000fffff984 */ /* 0x000fe20000000800 */
[----:B------:R-:W-:Y:S01]  /*55d0*/  @!PT LDS RZ, [RZ] ;  /* 0x00000000fffff984 */ /* 0x000fe20000000800 */
[----:B------:R-:W-:Y:S01]  /*55e0*/  @!PT LDS RZ, [RZ] ;  /* 0x00000000fffff984 */ /* 0x000fe20000000800 */
[----:B------:R-:W-:Y:S01]  /*55f0*/  @!PT LDS RZ, [RZ] ;  /* 0x00000000fffff984 */ /* 0x000fe20000000800 */
[----:B------:R1:W-:Y:S06]  /*5600*/  MEMBAR.ALL.CTA ;  /* 0x0000000000007992 */ /* 0x0003ec0000008000 */
[----:B-1----:R-:W1:Y:S01]  /*5610*/  FENCE.VIEW.ASYNC.S ;  /* 0x00000000000073c6 */ /* 0x002e620000000000 */
[----:B----4-:R-:W-:Y:S11]  /*5620*/  LOP3.LUT P0, RZ, R10, 0x1, RZ, 0xc0, !PT ;  /* 0x000000010aff7812 */ /* 0x010ff6000780c0ff */
[----:B------:R-:W-:Y:S02]  /*5630*/  @!UPT UIADD3 URZ, UPT, UPT, URZ, URZ, URZ ;  /* 0x000000fffffff290 */ /* 0x000fe4000fffe0ff */
[----:B-1----:R-:W-:Y:S01]  /*5640*/  VOTEU.ANY UP1, P0 ;  /* 0x0000000000ff7886 */ /* 0x002fe20000020100 */
[----:B------:R-:W-:Y:S11]  /*5650*/  PLOP3.LUT P0, PT, PT, PT, UP1, 0x80, 0x8 ;  /* 0x000000000008781c */ /* 0x000ff60003f0f018 */
[----:B------:R-:W-:Y:S02]  /*5660*/  @!UPT UIADD3 URZ, UPT, UPT, URZ, URZ, URZ ;  /* 0x000000fffffff290 */ /* 0x000fe4000fffe0ff */
[----:B---3--:R-:W-:Y:S02]  /*5670*/  @P0 SHF.R.U32.HI R0, RZ, 0x10, R9 ;  /* 0x00000010ff000819 */ /* 0x008fe40000011609 */
[----:B------:R-:W-:Y:S02]  /*5680*/  @P0 MOV R6, R8 ;  /* 0x0000000800060202 */ /* 0x000fe40000000f00 */
[----:B------:R-:W-:Y:S01]  /*5690*/  @P0 R2UR UR4, R0 ;  /* 0x00000000000402ca */ /* 0x000fe200000e0000 */
[----:B------:R-:W-:Y:S01]  /*56a0*/  VIADD R0, R12, 0x260 ;  /* 0x000002600c007836 */ /* 0x000fe20000000000 */
[----:B------:R-:W-:Y:S02]  /*56b0*/  @P0 LOP3.LUT R8, R9, 0xffff, RZ, 0xc0, !PT ;  /* 0x0000ffff09080812 */ /* 0x000fe400078ec0ff */
[----:B------:R-:W-:Y:S02]  /*56c0*/  @P0 R2UR UR6, R6 ;  /* 0x00000000060602ca */ /* 0x000fe400000e0000 */
[----:B------:R-:W-:Y:S02]  /*56d0*/  PRMT R0, RZ, 0x654, R0 ;  /* 0x00000654ff007816 */ /* 0x000fe40000000000 */
[----:B------:R-:W-:Y:S02]  /*56e0*/  @P0 R2UR UR5, R8 ;  /* 0x00000000080502ca */ /* 0x000fe400000e0000 */
[----:B------:R1:W-:Y:S03]  /*56f0*/  SYNCS.ARRIVE.TRANS64.RED.A1T0 RZ, [R0+URZ], RZ ;  /* 0x000000ff00ff79a7 */ /* 0x0003e600081004ff */
[----:B------:R-:W-:Y:S04]  /*5700*/  @UP1 UMOV UR26, UR4 ;  /* 0x00000004001a1c82 */ /* 0x000fe80008000000 */
[----:B------:R-:W-:Y:S04]  /*5710*/  @UP1 UMOV UR14, UR6 ;  /* 0x00000006000e1c82 */ /* 0x000fe80008000000 */
[----:B------:R-:W-:Y:S01]  /*5720*/  @UP1 UMOV UR13, UR5 ;  /* 0x00000005000d1c82 */ /* 0x000fe20008000000 */
[----:B------:R-:W-:Y:S05]  /*5730*/  BRA.U !UP0, `(.L_x_107) ;  /* 0x0000000108a47547 */ /* 0x000fea000b800000 */
[----:B------:R-:W-:Y:S02]  /*5740*/  UIMAD.WIDE.U32 UR8, UR13, UR31, URZ ;  /* 0x0000001f0d0872a5 */ /* 0x000fe4000f8e00ff */
[----:B------:R-:W-:Y:S02]  /*5750*/  UIMAD.WIDE.U32 UR10, UR14, UR28, URZ ;  /* 0x0000001c0e0a72a5 */ /* 0x000fe4000f8e00ff */
[----:B------:R-:W-:Y:S02]  /*5760*/  USEL UR4, UR27, UR34, !UP5 ;  /* 0x000000221b047287 */ /* 0x000fe4000e800000 */
[----:B------:R-:W-:Y:S02]  /*5770*/  USEL UR7, UR32, UR35, !UP6 ;  /* 0x0000002320077287 */ /* 0x000fe4000f000000 */
[----:B--2---:R-:W-:Y:S02]  /*5780*/  UIMAD.WIDE.U32 UR18, UR4, UR22, URZ ;  /* 0x00000016041272a5 */ /* 0x004fe4000f8e00ff */
[----:B------:R-:W-:Y:S01]  /*5790*/  UIMAD.WIDE.U32 UR24, UR7, UR22, URZ ;  /* 0x00000016071872a5 */ /* 0x000fe2000f8e00ff */
[----:B------:R-:W-:Y:S02]  /*57a0*/  UMOV UR5, UR9 ;  /* 0x0000000900057c82 */ /* 0x000fe40008000000 */
[----:B------:R-:W-:Y:S03]  /*57b0*/  USHF.R.U32.HI UR6, URZ, UR38, UR5 ;  /* 0x00000026ff067299 */ /* 0x000fe60008011605 */
[----:B------:R-:W-:Y:S01]  /*57c0*/  UMOV UR5, UR11 ;  /* 0x0000000b00057c82 */ /* 0x000fe20008000000 */
[----:B------:R-:W-:Y:S02]  /*57d0*/  USEL UR6, UR13, UR6, !UP5 ;  /* 0x000000060d067287 */ /* 0x000fe4000e800000 */
[----:B------:R-:W-:Y:S02]  /*57e0*/  USHF.R.U32.HI UR8, URZ, UR29, UR5 ;  /* 0x0000001dff087299 */ /* 0x000fe40008011605 */
[----:B------:R-:W-:Y:S01]  /*57f0*/  UIMAD.WIDE.U32 UR10, UR6, UR22, URZ ;  /* 0x00000016060a72a5 */ /* 0x000fe2000f8e00ff */
[----:B------:R-:W-:Y:S02]  /*5800*/  UMOV UR5, UR19 ;  /* 0x0000001300057c82 */ /* 0x000fe40008000000 */
[----:B------:R-:W-:Y:S03]  /*5810*/  @UP4 USHF.R.U32.HI UR4, URZ, UR23, UR5 ;  /* 0x00000017ff044299 */ /* 0x000fe60008011605 */
[----:B------:R-:W-:Y:S01]  /*5820*/  UMOV UR5, UR25 ;  /* 0x0000001900057c82 */ /* 0x000fe20008000000 */
[----:B------:R-:W-:Y:S02]  /*5830*/  UIMAD UR4, UR42, UR4, URZ ;  /* 0x000000042a0472a4 */ /* 0x000fe4000f8e02ff */
[----:B------:R-:W-:Y:S02]  /*5840*/  @UP4 USHF.R.U32.HI UR7, URZ, UR23, UR5 ;  /* 0x00000017ff074299 */ /* 0x000fe40008011605 */
[----:B------:R-:W-:Y:S02]  /*5850*/  USEL UR5, UR14, UR8, !UP6 ;  /* 0x000000080e057287 */ /* 0x000fe4000f000000 */
[----:B------:R-:W-:Y:S02]  /*5860*/  UIMAD UR8, UR42, UR7, URZ ;  /* 0x000000072a0872a4 */ /* 0x000fe4000f8e02ff */
[----:B------:R-:W-:Y:S03]  /*5870*/  UISETP.GE.AND UP0, UPT, UR6, UR4, UPT ;  /* 0x000000040600728c */ /* 0x000fe6000bf06270 */
[----:B------:R-:W-:Y:S01]  /*5880*/  UMOV UR4, UR11 ;  /* 0x0000000b00047c82 */ /* 0x000fe20008000000 */
[----:B------:R-:W-:Y:S02]  /*5890*/  UISETP.GE.OR UP0, UPT, UR5, UR8, UP0 ;  /* 0x000000080500728c */ /* 0x000fe40008706670 */
[----:B------:R-:W-:Y:S02]  /*58a0*/  USHF.R.U32.HI UR4, URZ, UR23, UR4 ;  /* 0x00000017ff047299 */ /* 0x000fe40008011604 */
[----:B------:R-:W-:Y:S02]  /*58b0*/  UIMAD.WIDE.U32 UR8, UR5, UR22, URZ ;  /* 0x00000016050872a5 */ /* 0x000fe4000f8e00ff */
[----:B------:R-:W-:Y:S04]  /*58c0*/  USEL UR10, UR6, UR4, !UP4 ;  /* 0x00000004060a7287 */ /* 0x000fe8000e000000 */
[----:B------:R-:W-:Y:S01]  /*58d0*/  UIADD3 UR11, UPT, UPT, -UR10, URZ, URZ ;  /* 0x000000ff0a0b7290 */ /* 0x000fe2000fffe1ff */
[----:B------:R-:W-:Y:S02]  /*58e0*/  @!UP0 UMOV UR4, UR9 ;  /* 0x0000000900048c82 */ /* 0x000fe40008000000 */
[----:B------:R-:W-:Y:S02]  /*58f0*/  @!UP0 USHF.R.U32.HI UR4, URZ, UR23, UR4 ;  /* 0x00000017ff048299 */ /* 0x000fe40008011604 */
[----:B------:R-:W-:Y:S02]  /*5900*/  UIMAD UR8, UR42, UR11, UR6 ;  /* 0x0000000b2a0872a4 */ /* 0x000fe4000f8e0206 */
[----:B------:R-:W-:Y:S04]  /*5910*/  @!UP0 USEL UR4, UR5, UR4, !UP4 ;  /* 0x0000000405048287 */ /* 0x000fe8000e000000 */
[----:B------:R-:W-:Y:S02]  /*5920*/  @!UP0 UIMAD UR8, UR7, UR8, UR4 ;  /* 0x00000008070882a4 */ /* 0x000fe4000f8e0204 */
[----:B------:R-:W-:Y:S02]  /*5930*/  @!UP0 UIADD3 UR9, UPT, UPT, UR10, -UR4, URZ ;  /* 0x800000040a098290 */ /* 0x000fe4000fffe0ff */
[----:B------:R-:W-:Y:S02]  /*5940*/  UIADD3 UR4, UPT, UPT, -UR5, URZ, URZ ;  /* 0x000000ff05047290 */ /* 0x000fe4000fffe1ff */
[----:B------:R-:W-:Y:S02]  /*5950*/  UIADD3 UR7, UPT, UPT, -UR6, URZ, URZ ;  /* 0x000000ff06077290 */ /* 0x000fe4000fffe1ff */
[----:B------:R-:W-:Y:S02]  /*5960*/  @!UP0 UIMAD UR6, UR9, UR42, UR5 ;  /* 0x0000002a090682a4 */ /* 0x000fe4000f8e0205 */
[----:B------:R-:W-:Y:S02]  /*5970*/  UIMAD UR14, UR15, UR4, UR14 ;  /* 0x000000040f0e72a4 */ /* 0x000fe4000f8e020e */
[----:B------:R-:W-:Y:S01]  /*5980*/  UIMAD UR13, UR30, UR7, UR13 ;  /* 0x000000071e0d72a4 */ /* 0x000fe2000f8e020d */
[----:B------:R-:W-:Y:S02]  /*5990*/  @!UP0 UMOV UR5, UR8 ;  /* 0x0000000800058c82 */ /* 0x000fe40008000000 */
[----:B------:R-:W-:Y:S02]  /*59a0*/  UIMAD UR14, UR5, UR15, UR14 ;  /* 0x0000000f050e72a4 */ /* 0x000fe4000f8e020e */
[----:B------:R-:W-:Y:S11]  /*59b0*/  UIMAD UR13, UR6, UR30, UR13 ;  /* 0x0000001e060d72a4 */ /* 0x000ff6000f8e020d */
[----:B------:R-:W-:Y:S01]  /*59c0*/  @!UPT UIADD3 URZ, UPT, UPT, URZ, URZ, URZ ;  /* 0x000000fffffff290 */ /* 0x000fe2000fffe0ff */
.L_x_107:
[----:B------:R-:W3:Y:S01]  /*59d0*/  @!UP2 LDCU.128 UR8, c[0x0][0xb10] ;  /* 0x00016200ff08a7ac */ /* 0x000ee20008000c00 */
[C---:B------:R-:W-:Y:S02]  /*59e0*/  ISETP.NE.U32.AND P1, PT, R4.reuse, RZ, PT ;  /* 0x000000ff0400720c */ /* 0x040fe40003f25070 */
[----:B------:R-:W-:Y:S02]  /*59f0*/  ISETP.NE.U32.AND P0, PT, R4, RZ, PT ;  /* 0x000000ff0400720c */ /* 0x000fe40003f05070 */
[C---:B------:R-:W-:Y:S02]  /*5a00*/  ISETP.NE.AND.EX P1, PT, R5.reuse, RZ, PT, P1 ;  /* 0x000000ff0500720c */ /* 0x040fe40003f25310 */
[----:B------:R-:W-:Y:S01]  /*5a10*/  ISETP.NE.AND.EX P0, PT, R5, RZ, PT, P0 ;  /* 0x000000ff0500720c */ /* 0x000fe20003f05300 */
[----:B------:R-:W4:Y:S01]  /*5a20*/  @!UP2 LDCU UR5, c[0x0][0xb0c] ;  /* 0x00016180ff05a7ac */ /* 0x000f220008000800 */
[----:B------:R-:W-:Y:S01]  /*5a30*/  SHF.L.U32 R9, R15, 0x1f, RZ ;  /* 0x0000001f0f097819 */ /* 0x000fe200000006ff */
[----:B------:R-:W-:Y:S02]  /*5a40*/  USHF.L.U32 UR19, UR16, 0x6, URZ ;  /* 0x0000000610137899 */ /* 0x000fe400080006ff */
[----:B------:R-:W-:Y:S02]  /*5a50*/  USHF.L.U32 UR18, UR20, 0x7, URZ ;  /* 0x0000000714127899 */ /* 0x000fe400080006ff */
[----:B---3--:R-:W-:Y:S07]  /*5a60*/  UIMAD.WIDE.U32 UR6, UR14, UR8, URZ ;  /* 0x000000080e0672a5 */ /* 0x008fee000f8e00ff */
[----:B------:R-:W-:Y:S01]  /*5a70*/  @!UP2 UMOV UR4, UR7 ;  /* 0x000000070004ac82 */ /* 0x000fe20008000000 */
[----:B----4-:R-:W-:Y:S02]  /*5a80*/  @!UP2 UISETP.NE.AND UP0, UPT, UR5, 0x1, UPT ;  /* 0x000000010500a88c */ /* 0x010fe4000bf05270 */
[----:B------:R-:W-:Y:S02]  /*5a90*/  @!UP2 USHF.R.U32.HI UR4, URZ, UR9, UR4 ;  /* 0x00000009ff04a299 */ /* 0x000fe40008011604 */
[----:B------:R-:W-:Y:S02]  /*5aa0*/  UIMAD.WIDE.U32 UR6, UR13, UR11, URZ ;  /* 0x0000000b0d0672a5 */ /* 0x000fe4000f8e00ff */
[----:B------:R-:W-:Y:S02]  /*5ab0*/  @!UP2 USEL UR8, UR14, UR4, !UP0 ;  /* 0x000000040e08a287 */ /* 0x000fe4000c000000 */
[----:B------:R-:W-:Y:S03]  /*5ac0*/  @!UP2 UISETP.NE.AND UP0, UPT, UR10, 0x1, UPT ;  /* 0x000000010a00a88c */ /* 0x000fe6000bf05270 */
[----:B------:R-:W-:Y:S02]  /*5ad0*/  @!UP2 UMOV UR6, UR7 ;  /* 0x000000070006ac82 */ /* 0x000fe40008000000 */
[----:B------:R-:W3:Y:S02]  /*5ae0*/  @!UP2 LDCU UR4, c[0x0][0xb20] ;  /* 0x00016400ff04a7ac */ /* 0x000ee40008000800 */
[----:B---3--:R-:W-:Y:S04]  /*5af0*/  @!UP2 USHF.R.U32.HI UR6, URZ, UR4, UR6 ;  /* 0x00000004ff06a299 */ /* 0x008fe80008011606 */
[----:B------:R-:W-:Y:S04]  /*5b00*/  @!UP2 USEL UR6, UR13, UR6, !UP0 ;  /* 0x000000060d06a287 */ /* 0x000fe8000c000000 */
[----:B------:R-:W-:Y:S02]  /*5b10*/  @!UP2 UIADD3 UR4, UPT, UPT, -UR8, UR6, URZ ;  /* 0x000000060804a290 */ /* 0x000fe4000fffe1ff */
[----:B------:R-:W-:Y:S02]  /*5b20*/  @!UP2 UIADD3 UR6, UPT, UPT, UR8, -UR6, URZ ;  /* 0x800000060806a290 */ /* 0x000fe4000fffe0ff */
[----:B------:R-:W-:Y:S02]  /*5b30*/  @!UP2 UIMAD UR14, UR4, UR5, UR14 ;  /* 0x00000005040ea2a4 */ /* 0x000fe4000f8e020e */
[----:B------:R-:W-:Y:S01]  /*5b40*/  @!UP2 UIMAD UR13, UR6, UR10, UR13 ;  /* 0x0000000a060da2a4 */ /* 0x000fe2000f8e020d */
[----:B------:R-:W-:Y:S11]  /*5b50*/  BRA.U UP3, `(.L_x_108) ;  /* 0x0000000103107547 */ /* 0x000ff6000b800000 */
[----:B------:R-:W-:Y:S04]  /*5b60*/  MOV R6, UR37 ;  /* 0x0000002500067c02 */ /* 0x000fe80008000f00 */
[----:B------:R-:W-:Y:S04]  /*5b70*/  SHF.L.U32 R6, R6, 0x1f, RZ ;  /* 0x0000001f06067819 */ /* 0x000fe800000006ff */
[----:B------:R-:W3:Y:S02]  /*5b80*/  SYNCS.PHASECHK.TRANS64.TRYWAIT P2, [UR21+0x248], R6 ;  /* 0x00024806ff0075a7 */ /* 0x000ee40008041115 */
[----:B---3--:R-:W-:Y:S05]  /*5b90*/  @!P2 BRA `(.L_x_109) ;  /* 0x00000044000ca947 */ /* 0x008fea0003800000 */
.L_x_108:
[----:B------:R-:W-:Y:S05]  /*5ba0*/  @!P1 BRA `(.L_x_110) ;  /* 0x0000000000309947 */ /* 0x000fea0003800000 */
[----:B------:R-:W-:Y:S01]  /*5bb0*/  ISETP.NE.U32.AND P1, PT, R2, RZ, PT ;  /* 0x000000ff0200720c */ /* 0x000fe20003f25070 */
[----:B------:R-:W3:Y:S01]  /*5bc0*/  LDCU.64 UR4, c[0x0][0x358] ;  /* 0x00006b00ff0477ac */ /* 0x000ee20008000a00 */
[----:B------:R-:W-:Y:S02]  /*5bd0*/  IMAD.MOV.U32 R78, RZ, RZ, 0x1 ;  /* 0x00000001ff4e7424 */ /* 0x000fe400078e00ff */
[----:B------:R-:W-:Y:S11]  /*5be0*/  ISETP.NE.AND.EX P1, PT, R3, RZ, PT, P1 ;  /* 0x000000ff0300720c */ /* 0x000ff60003f25310 */
[----:B------:R-:W-:Y:S02]  /*5bf0*/  @!UPT UIADD3 URZ, UPT, UPT, URZ, URZ, URZ ;  /* 0x000000fffffff290 */ /* 0x000fe4000fffe0ff */
[----:B------:R-:W4:Y:S01]  /*5c00*/  @P1 LDC.64 R10, c[0x0][0x888] ;  /* 0x00022200ff0a1b82 */ /* 0x000f220000000a00 */
[----:B-1----:R-:W-:Y:S04]  /*5c10*/  @P1 IMAD R0, R4, UR36, RZ ;  /* 0x0000002404001c24 */ /* 0x002fe8000f8e02ff */
[----:B----4-:R-:W-:Y:S04]  /*5c20*/  @P1 IMAD.WIDE R10, R0, 0x4, R10 ;  /* 0x00000004000a1825 */ /* 0x010fe800078e020a */
[----:B------:R-:W-:Y:S01]  /*5c30*/  HFMA2 R0, -RZ, RZ, 0, 5.9604644775390625e-08 ;  /* 0x00000001ff007431 */ /* 0x000fe200000001ff */
[----:B---3-5:R3:W5:Y:S04]  /*5c40*/  @P1 LDG.E R40, desc[UR4][R10.64] ;  /* 0x000000040a281981 */ /* 0x028768000c1e1900 */
[----:B------:R-:W-:Y:S01]  /*5c50*/  @!P1 PRMT R78, R0, 0x7610, R78 ;  /* 0x00007610004e9816 */ /* 0x000fe2000000004e */
[----:B---3--:R-:W4:Y:S06]  /*5c60*/  @!P1 LDC R40, c[0x0][0x880] ;  /* 0x00022000ff289b82 */ /* 0x008f2c0000000800 */
.L_x_110:
[----:B----45:R-:W-:Y:S01]  /*5c70*/  @!P0 ISETP.EQ.AND P1, PT, R40, RZ, PT ;  /* 0x000000ff2800820c */ /* 0x030fe20003f22270 */
[----:B------:R-:W-:Y:S01]  /*5c80*/  @!UPT UIADD3 URZ, UPT, UPT, URZ, URZ, URZ ;  /* 0x000000fffffff290 */ /* 0x000fe2000fffe0ff */
[----:B------:R-:W-:Y:S11]  /*5c90*/  @!P0 BRA `(.L_x_111) ;  /* 0x0000000000188947 */ /* 0x000ff60003800000 */
[----:B------:R-:W-:Y:S02]  /*5ca0*/  LOP3.LUT P0, RZ, R78, 0xff, RZ, 0xc0, !PT ;  /* 0x000000ff4eff7812 */ /* 0x000fe4000780c0ff */
[----:B------:R-:W-:Y:S04]  /*5cb0*/  ISETP.NE.U32.AND P1, PT, R2, RZ, PT ;  /* 0x000000ff0200720c */ /* 0x000fe80003f25070 */
[----:B------:R-:W-:Y:S04]  /*5cc0*/  ISETP.NE.AND.EX P1, PT, R3, RZ, PT, P1 ;  /* 0x000000ff0300720c */ /* 0x000fe80003f25310 */
[----:B------:R-:W-:Y:S03]  /*5cd0*/  PLOP3.LUT P1, PT, P1, PT, PT, 0x8, 0x80 ;  /* 0x000000000080781c */ /* 0x000fe60000f2e170 */
[----:B------:R-:W-:Y:S11]  /*5ce0*/  @P0 ISETP.EQ.AND P1, PT, R40, RZ, PT ;  /* 0x000000ff2800020c */ /* 0x000ff60003f22270 */
[----:B------:R-:W-:Y:S02]  /*5cf0*/  @!UPT UIADD3 URZ, UPT, UPT, URZ, URZ, URZ ;  /* 0x000000fffffff290 */ /* 0x000fe4000fffe0ff */
.L_x_111:
[----:B------:R-:W3:Y:S01]  /*5d00*/  SYNCS.PHASECHK.TRANS64.TRYWAIT P2, [UR21+0x230], R9 ;  /* 0x00023009ff0075a7 */ /* 0x000ee20008041115 */
[----:B------:R-:W-:Y:S04]  /*5d10*/  ELECT P0, URZ, PT ;  /* 0x0000000000ff782f */ /* 0x000fe80003800000 */
[----:B------:R-:W-:Y:S11]  /*5d20*/  PLOP3.LUT P1, PT, P1, P0, PT, 0xf2, 0x2f ;  /* 0x00000000002f781c */ /* 0x000ff60000f21e72 */
[----:B------:R-:W-:Y:S02]  /*5d30*/  @!UPT UIADD3 URZ, UPT, UPT, URZ, URZ, URZ ;  /* 0x000000fffffff290 */ /* 0x000fe4000fffe0ff */
[----:B------:R-:W-:Y:S05]  /*5d40*/  @!P1 IADD3 R8, P0, PT, R16, 0x580, RZ ;  /* 0x0000058010089810 */ /* 0x000fea0007f1e0ff */
[----:B-1----:R-:W-:Y:S01]  /*5d50*/  @!P1 IMAD.X R6, RZ, RZ, R17, P0 ;  /* 0x000000ffff069224 */ /* 0x002fe200000e0611 */
[----:B---3--:R-:W-:Y:S07]  /*5d60*/  @!P2 BRA `(.L_x_112) ;  /* 0x0000004000b0a947 */ /* 0x008fee0003800000 */
.L_x_233:
[----:B------:R-:W-:Y:S01]  /*5d70*/  @!P1 R2UR UR5, R8 ;  /* 0x00000000080592ca */ /* 0x000fe200000e0000 */
[----:B------:R-:W-:Y:S01]  /*5d80*/  VOTEU.ALL UP0, P1 ;  /* 0x0000000000ff7886 */ /* 0x000fe20000800000 */
[----:B------:R-:W-:Y:S01]  /*5d90*/  @!P1 R2UR UR4, R6 ;  /* 0x00000000060492ca */ /* 0x000fe200000e0000 */
[----:B-1----:R-:W-:Y:S01]  /*5da0*/  @!P1 IMAD.MOV.U32 R0, RZ, RZ, 0x1000 ;  /* 0x00001000ff009424 */ /* 0x002fe200078e00ff */
[----:B------:R-:W-:Y:S01]  /*5db0*/  UMOV UR8, 0x0 ;  /* 0x0000000000087882 */ /* 0x000fe20000000000 */
[----:B------:R-:W-:Y:S01]  /*5dc0*/  UMOV UR9, 0x10000000 ;  /* 0x1000000000097882 */ /* 0x000fe20000000000 */
[----:B------:R-:W-:Y:S01]  /*5dd0*/  @!UP0 UIADD3 UR16, UPT, UPT, UR21, 0x400, URZ ;  /* 0x0000040015108890 */ /* 0x000fe2000fffe0ff */
[----:B------:R-:W-:Y:S01]  /*5de0*/  VIADD R14, R14, 0x1 ;  /* 0x000000010e0e7836 */ /* 0x000fe20000000000 */
[----:B------:R-:W-:Y:S01]  /*5df0*/  VOTEU.ALL UP0, P1 ;  /* 0x0000000000ff7886 */ /* 0x000fe20000800000 */
[----:B------:R-:W-:Y:S01]  /*5e00*/  UMOV UR20, UR36 ;  /* 0x0000002400147c82 */ /* 0x000fe20008000000 */
[----:B------:R-:W-:Y:S03]  /*5e10*/  UPRMT UR6, UR45, 0x654, UR17 ;  /* 0x000006542d067896 */ /* 0x000fe60008000011 */
[----:B------:R-:W-:Y:S02]  /*5e20*/  IMAD.U32 R10, RZ, RZ, UR5 ;  /* 0x00000005ff0a7e24 */ /* 0x000fe4000f8e00ff */
[----:B------:R-:W-:Y:S03]  /*5e30*/  IMAD.U32 R11, RZ, RZ, UR4 ;  /* 0x00000004ff0b7e24 */ /* 0x000fe6000f8e00ff */
[----:B------:R-:W-:Y:S02]  /*5e40*/  @!P1 R2UR UR4, R10 ;  /* 0x000000000a0492ca */ /* 0x000fe400000e0000 */
[----:B------:R-:W-:Y:S11]  /*5e50*/  @!P1 R2UR UR5, R11 ;  /* 0x000000000b0592ca */ /* 0x000ff600000e0000 */
[----:B------:R-:W-:Y:S02]  /*5e60*/  @!UPT UIADD3 URZ, UPT, UPT, URZ, URZ, URZ ;  /* 0x000000fffffff290 */ /* 0x000fe4000fffe0ff */
[----:B------:R1:W-:Y:S01]  /*5e70*/  @!UP0 UTMALDG.3D [UR16], [UR4], desc[UR8] ;  /* 0x00000810040085b4 */ /* 0x0003e20008011000 */
[----:B------:R1:W-:Y:S01]  /*5e80*/  @!P1 SYNCS.ARRIVE.TRANS64.RED.A0TR RZ, [UR21+0x220], R0 ;  /* 0x00022000ffff99a7 */ /* 0x0003e20008300415 */
[----:B------:R-:W-:Y:S01]  /*5e90*/  SYNCS.ARRIVE.TRANS64.RED.A1T0 RZ, [UR6], RZ ;  /* 0x000000ffffff79a7 */ /* 0x000fe20008100406 */
[----:B------:R-:W3:Y:S02]  /*5ea0*/  SYNCS.PHASECHK.TRANS64.TRYWAIT P0, [UR21+0x238], R9 ;  /* 0x00023809ff0075a7 */ /* 0x000ee40008001115 */
[----:B-1-3--:R-:W-:Y:S05]  /*5eb0*/  @!P0 BRA `(.L_x_113) ;  /* 0x0000004000748947 */ /* 0x00afea0003800000 */
.L_x_235:
[----:B------:R-:W-:Y:S01]  /*5ec0*/  @!P1 IADD3 R6, P0, PT, R16, 0x580, RZ ;  /* 0x0000058010069810 */ /* 0x000fe20007f1e0ff */
[----:B------:R-:W-:Y:S01]  /*5ed0*/  VOTEU.ALL UP0, P1 ;  /* 0x0000000000ff7886 */ /* 0x000fe20000800000 */
[----:B------:R-:W-:Y:S01]  /*5ee0*/  UMOV UR6, 0x0 ;  /* 0x0000000000067882 */ /* 0x000fe20000000000 */
[----:B------:R-:W-:Y:S01]  /*5ef0*/  UMOV UR7, 0x10000000 ;  /* 0x1000000000077882 */ /* 0x000fe20000000000 */
[----:B------:R-:W-:Y:S01]  /*5f00*/  @!P1 R2UR UR5, R6 ;  /* 0x00000000060592ca */ /* 0x000fe200000e0000 */
[----:B-1----:R-:W-:Y:S01]  /*5f10*/  @!P1 IMAD.X R0, RZ, RZ, R17, P0 ;  /* 0x000000ffff009224 */ /* 0x002fe200000e0611 */
[----:B------:R-:W-:Y:S01]  /*5f20*/  @!UP0 UIADD3 UR10, UPT, UPT, UR18, 0x40, URZ ;  /* 0x00000040120a8890 */ /* 0x000fe2000fffe0ff */
[----:B------:R-:W-:Y:S01]  /*5f30*/  ISETP.NE.AND P0, PT, R14, 0x2, PT ;  /* 0x000000020e00780c */ /* 0x000fe20003f05270 */
[----:B------:R-:W-:Y:S01]  /*5f40*/  @!UP0 UIADD3 UR8, UPT, UPT, UR21, 0x1400, URZ ;  /* 0x0000140015088890 */ /* 0x000fe2000fffe0ff */
[----:B------:R-:W-:Y:S01]  /*5f50*/  LOP3.LUT R15, R15, 0x1, RZ, 0x3c, !PT ;  /* 0x000000010f0f7812 */ /* 0x000fe200078e3cff */
[----:B------:R-:W-:Y:S01]  /*5f60*/  @!UP0 UIADD3 UR9, UPT, UPT, UR21, 0x228, URZ ;  /* 0x0000022815098890 */ /* 0x000fe2000fffe0ff */
[----:B------:R-:W-:Y:S01]  /*5f70*/  @!P1 R2UR UR4, R0 ;  /* 0x00000000000492ca */ /* 0x000fe200000e0000 */
[----:B------:R-:W-:Y:S01]  /*5f80*/  VOTEU.ALL UP0, P1 ;  /* 0x0000000000ff7886 */ /* 0x000fe20000800000 */
[----:B------:R-:W-:Y:S01]  /*5f90*/  UMOV UR11, UR19 ;  /* 0x00000013000b7c82 */ /* 0x000fe20008000000 */
[----:B------:R-:W-:Y:S01]  /*5fa0*/  UMOV UR12, UR36 ;  /* 0x00000024000c7c82 */ /* 0x000fe20008000000 */
[----:B------:R-:W-:Y:S01]  /*5fb0*/  SEL R0, RZ, 0x1, P0 ;  /* 0x00000001ff007807 */ /* 0x000fe20000000000 */
[----:B------:R-:W-:Y:S01]  /*5fc0*/  UIADD3 UR20, UPT, UPT, UR13, UR61, URZ ;  /* 0x0000003d0d147290 */ /* 0x000fe2000fffe0ff */
[----:B------:R-:W-:Y:S01]  /*5fd0*/  IMAD.U32 R8, RZ, RZ, UR5 ;  /* 0x00000005ff087e24 */ /* 0x000fe2000f8e00ff */
[----:B------:R-:W-:Y:S01]  /*5fe0*/  SEL R14, R14, RZ, P0 ;  /* 0x000000ff0e0e7207 */ /* 0x000fe20000000000 */
[----:B------:R-:W-:Y:S01]  /*5ff0*/  UIADD3 UR16, UPT, UPT, UR14, UR62, URZ ;  /* 0x0000003e0e107290 */ /* 0x000fe2000fffe0ff */
[----:B------:R-:W-:Y:S01]  /*6000*/  LOP3.LUT R13, R13, R0, RZ, 0x3c, !PT ;  /* 0x000000000d0d7212 */ /* 0x000fe200078e3cff */
[----:B------:R-:W-:Y:S01]  /*6010*/  UPLOP3.LUT UP3, UPT, UPT, UPT, UPT, 0x80, 0x8 ;  /* 0x000000000008789c */ /* 0x000fe20003f6f070 */
[----:B------:R-:W-:Y:S02]  /*6020*/  UMOV UR36, UR26 ;  /* 0x0000001a00247c82 */ /* 0x000fe40008000000 */
[----:B------:R-:W-:Y:S01]  /*6030*/  IMAD.U32 R9, RZ, RZ, UR4 ;  /* 0x00000004ff097e24 */ /* 0x000fe2000f8e00ff */
[----:B------:R-:W-:Y:S04]  /*6040*/  @!P1 R2UR UR4, R8 ;  /* 0x00000000080492ca */ /* 0x000fe800000e0000 */
[----:B------:R-:W-:Y:S11]  /*6050*/  @!P1 R2UR UR5, R9 ;  /* 0x00000000090592ca */ /* 0x000ff600000e0000 */
[----:B------:R-:W-:Y:S02]  /*6060*/  @!UPT UIADD3 URZ, UPT, UPT, URZ, URZ, URZ ;  /* 0x000000fffffff290 */ /* 0x000fe4000fffe0ff */
[----:B------:R3:W-:Y:S01]  /*6070*/  @!UP0 UTMALDG.3D [UR8], [UR4], desc[UR6] ;  /* 0x00000608040085b4 */ /* 0x0007e20008011000 */
[----:B------:R3:W-:Y:S01]  /*6080*/  @!P1 SYNCS.ARRIVE.TRANS64.RED.A0TR RZ, [UR21+0x228], R7 ;  /* 0x00022807ffff99a7 */ /* 0x0007e20008300415 */
[----:B------:R-:W-:Y:S01]  /*6090*/  SYNCS.ARRIVE.TRANS64.RED.A1T0 RZ, [UR33], RZ ;  /* 0x000000ffffff79a7 */ /* 0x000fe20008100421 */
[----:B------:R-:W-:Y:S05]  /*60a0*/  BRA.U UP1, `(.L_x_114) ;  /* 0xfffffff501287547 */ /* 0x000fea000b83ffff */
[----:B------:R-:W-:-:S04]  /*60b0*/  SHF.L.U32 R2, R15, 0x1f, RZ ;  /* 0x0000001f0f027819 */ /* 0x000fc800000006ff */
[----:B------:R-:W1:Y:S02]  /*60c0*/  SYNCS.PHASECHK.TRANS64.TRYWAIT P0, [UR21+0x230], R2 ;  /* 0x00023002ff0075a7 */ /* 0x000e640008001115 */
[----:B-1----:R-:W-:Y:S05]  /*60d0*/  @!P0 BRA `(.L_x_115) ;  /* 0x0000004000048947 */ /* 0x002fea0003800000 */
.L_x_237:
[----:B-1----:R-:W-:-:S07]  /*60e0*/  MOV R0, UR21 ;  /* 0x0000001500007c02 */ /* 0x002fce0008000f00 */
.L_x_116:
[----:B-1----:R-:W-:-:S04]  /*60f0*/  SHF.L.U32 R2, R15, 0x1f, RZ ;  /* 0x0000001f0f027819 */ /* 0x002fc800000006ff */
[----:B------:R1:W4:Y:S03]  /*6100*/  SYNCS.PHASECHK.TRANS64.TRYWAIT P0, [R0+URZ+0x238], R2 ;  /* 0x00023802000075a7 */ /* 0x00032600080011ff */
[----:B----4-:R-:W-:Y:S05]  /*6110*/  @!P0 NANOSLEEP.SYNCS 0x989680 ;  /* 0x009896800000895d */ /* 0x010fea0003900000 */
[----:B------:R-:W4:Y:S02]  /*6120*/  @!P0 SYNCS.PHASECHK.TRANS64 P0, [R0+URZ+0x238], R2 ;  /* 0x00023802000085a7 */ /* 0x000f2400080010ff */
[----:B--234-:R-:W-:Y:S05]  /*6130*/  @P0 EXIT ;  /* 0x000000000000094d */ /* 0x01cfea0003800000 */
[----:B------:R-:W-:Y:S05]  /*6140*/  BRA `(.L_x_116) ;  /* 0xfffffffc00e87947 */ /* 0x000fea000383ffff */
.L_x_105:
[----:B------:R-:W-:-:S06]  /*6150*/  UISETP.GE.AND UP0, UPT, UR17, 0x4, UPT ;  /* 0x000000041100788c */ /* 0x000fcc000bf06270 */
[----:B------:R-:W-:-:S13]  /*6160*/  PLOP3.LUT P0, PT, PT, PT, UP0, 0x80, 0x8 ;  /* 0x000000000008781c */ /* 0x000fda0003f0f008 */
[----:B-1----:R-:W-:Y:S05]  /*6170*/  @!P0 EXIT ;  /* 0x000000000000894d */ /* 0x002fea0003800000 */
[----:B------:R-:W-:Y:S01]  /*6180*/  BAR.SYNC.DEFER_BLOCKING 0x6, 0xa0 ;  /* 0x0182800000007b1d */ /* 0x000fe20000010000 */
[C---:B------:R-:W-:Y:S01]  /*6190*/  IMAD.SHL.U32 R5, R86.reuse, 0x40, RZ ;  /* 0x0000004056057824 */ /* 0x040fe200078e00ff */
[C---:B------:R-:W-:Y:S01]  /*61a0*/  LOP3.LUT R88, R86.reuse, 0x60, RZ, 0xc0, !PT ;  /* 0x0000006056587812 */ /* 0x040fe200078ec0ff */
[C---:B------:R-:W-:Y:S01]  /*61b0*/  IMAD.SHL.U32 R69, R86.reuse, 0x20, RZ ;  /* 0x0000002056457824 */ /* 0x040fe200078e00ff */
[----:B------:R-:W-:Y:S01]  /*61c0*/  CS2R R84, SRZ ;  /* 0x0000000000547805 */ /* 0x000fe2000001ff00 */
[C---:B------:R-:W-:Y:S01]  /*61d0*/  IMAD.SHL.U32 R4, R86.reuse, 0x8, RZ ;  /* 0x0000000856047824 */ /* 0x040fe200078e00ff */
[----:B------:R-:W-:Y:S02]  /*61e0*/  UMOV UR44, 0x400 ;  /* 0x00000400002c7882 */ /* 0x000fe40000000000 */
[----:B------:R-:W1:Y:S01]  /*61f0*/  LDC.64 R74, c[0x0][0x888] ;  /* 0x00022200ff4a7b82 */ /* 0x000e620000000a00 */
[----:B------:R-:W-:Y:S01]  /*6200*/  ULEA UR44, UR45, UR44, 0x18 ;  /* 0x0000002c2d2c7291 */ /* 0x000fe2000f8ec0ff */
[----:B------:R-:W-:Y:S01]  /*6210*/  LOP3.LUT R6, R5, 0x180, RZ, 0xc0, !PT ;  /* 0x0000018005067812 */ /* 0x000fe200078ec0ff */
[----:B------:R-:W-:Y:S01]  /*6220*/  IMAD.U32 R37, R86, 0x10000, RZ ;  /* 0x0001000056257824 */ /* 0x000fe200078e00ff */
[----:B------:R-:W-:Y:S01]  /*6230*/  LOP3.LUT R69, R69, 0xc00, RZ, 0xc0, !PT ;  /* 0x00000c0045457812 */ /* 0x000fe200078ec0ff */
[----:B------:R-:W-:Y:S01]  /*6240*/  UIADD3 UR4, UPT, UPT, UR44, 0x2400, URZ ;  /* 0x000024002c047890 */ /* 0x000fe2000fffe0ff */
[----:B------:R-:W-:Y:S01]  /*6250*/  LOP3.LUT R4, R6, 0x30, R4, 0xf8, !PT ;  /* 0x0000003006047812 */ /* 0x000fe200078ef804 */
[C---:B------:R-:W-:Y:S01]  /*6260*/  IMAD.SHL.U32 R6, R86.reuse, 0x2, RZ ;  /* 0x0000000256067824 */ /* 0x040fe200078e00ff */
[----:B------:R-:W2:Y:S01]  /*6270*/  LDC.64 R76, c[0x0][0x890] ;  /* 0x00022400ff4c7b82 */ /* 0x000ea20000000a00 */
[----:B------:R-:W-:Y:S01]  /*6280*/  LOP3.LUT R69, R69, 0x40, R5, 0xf8, !PT ;  /* 0x0000004045457812 */ /* 0x000fe200078ef805 */
[----:B------:R-:W-:Y:S01]  /*6290*/  IMAD.MOV.U32 R36, RZ, RZ, RZ ;  /* 0x000000ffff247224 */ /* 0x000fe200078e00ff */
[----:B------:R-:W-:Y:S01]  /*62a0*/  LOP3.LUT R37, R37, 0x600000, RZ, 0xc0, !PT ;  /* 0x0060000025257812 */ /* 0x000fe200078ec0ff */
[----:B------:R-:W-:Y:S01]  /*62b0*/  IMAD.MOV.U32 R80, RZ, RZ, RZ ;  /* 0x000000ffff507224 */ /* 0x000fe200078e00ff */
[----:B------:R-:W-:-:S02]  /*62c0*/  LOP3.LUT R86, R86, 0x2, RZ, 0xc0, !PT ;  /* 0x0000000256567812 */ /* 0x000fc400078ec0ff */
[----:B------:R-:W-:Y:S02]  /*62d0*/  CS2R R82, SRZ ;  /* 0x0000000000527805 */ /* 0x000fe4000001ff00 */
[----:B------:R-:W-:Y:S01]  /*62e0*/  LOP3.LUT R4, R4, 0x20, R6, 0x78, !PT ;  /* 0x0000002004047812 */ /* 0x000fe200078e7806 */
[----:B------:R-:W3:Y:S01]  /*62f0*/  LDC.64 R72, c[0x0][0x8b0] ;  /* 0x00022c00ff487b82 */ /* 0x000ee20000000a00 */
[----:B------:R-:W4:Y:S01]  /*6300*/  LDS R0, [UR44+0x300] ;  /* 0x0003002cff007984 */ /* 0x000f220008000800 */
[----:B------:R-:W-:Y:S01]  /*6310*/  LOP3.LUT R69, R69, 0x200, R5, 0xf8, !PT ;  /* 0x0000020045457812 */ /* 0x000fe200078ef805 */
[----:B------:R-:W-:Y:S01]  /*6320*/  IMAD.MOV R81, RZ, RZ, -R86 ;  /* 0x000000ffff517224 */ /* 0x000fe200078e0a56 */
[----:B------:R-:W1:Y:S01]  /*6330*/  LDCU UR58, c[0x0][0x370] ;  /* 0x00006e00ff3a77ac */ /* 0x000e620008000800 */
[----:B------:R-:W-:Y:S01]  /*6340*/  IMAD.U32 R87, RZ, RZ, UR4 ;  /* 0x00000004ff577e24 */ /* 0x000fe2000f8e00ff */
[----:B------:R-:W-:Y:S02]  /*6350*/  LOP3.LUT R69, R69, R4, RZ, 0xfc, !PT ;  /* 0x0000000445457212 */ /* 0x000fe400078efcff */
[----:B------:R-:W1:Y:S01]  /*6360*/  LDC.64 R70, c[0x0][0x8a8] ;  /* 0x00022a00ff467b82 */ /* 0x000e620000000a00 */
[----:B------:R-:W1:Y:S01]  /*6370*/  LDCU UR43, c[0x0][0xb0c] ;  /* 0x00016180ff2b77ac */ /* 0x000e620008000800 */
[----:B------:R-:W1:Y:S01]  /*6380*/  LDCU UR63, c[0x0][0xb20] ;  /* 0x00016400ff3f77ac */ /* 0x000e620008000800 */
[----:B------:R-:W1:Y:S01]  /*6390*/  LDCU UR39, c[0x0][0xb30] ;  /* 0x00016600ff2777ac */ /* 0x000e620008000800 */
[----:B------:R-:W1:Y:S01]  /*63a0*/  LDCU.64 UR56, c[0x0][0x888] ;  /* 0x00011100ff3877ac */ /* 0x000e620008000a00 */
[----:B------:R-:W1:Y:S01]  /*63b0*/  LDCU.64 UR40, c[0x0][0xb28] ;  /* 0x00016500ff2877ac */ /* 0x000e620008000a00 */
[----:B------:R-:W1:Y:S01]  /*63c0*/  LDCU.128 UR52, c[0x0][0xb10] ;  /* 0x00016200ff3477ac */ /* 0x000e620008000c00 */
[----:B------:R-:W1:Y:S01]  /*63d0*/  LDCU UR47, c[0x0][0x374] ;  /* 0x00006e80ff2f77ac */ /* 0x000e620008000800 */
[----:B------:R-:W-:Y:S01]  /*63e0*/  UIADD3 UR60, UPT, UPT, UR44, 0x400, URZ ;  /* 0x000004002c3c7890 */ /* 0x000fe2000fffe0ff */
[----:B--2-4-:R-:W-:-:S11]  /*63f0*/  IMAD.IADD R37, R0, 0x1, R37 ;  /* 0x0000000100257824 */ /* 0x014fd600078e0225 */
.L_x_142:
[----:B------:R-:W-:Y:S02]  /*6400*/  LEA R3, R80, UR44, 0x3 ;  /* 0x0000002c50037c11 */ /* 0x000fe4000f8e18ff */
[----:B------:R-:W-:Y:S02]  /*6410*/  SHF.L.U32 R0, R84, 0x1f, RZ ;  /* 0x0000001f54007819 */ /* 0x000fe400000006ff */
[----:B-1----:R-:W-:Y:S02]  /*6420*/  LEA R4, R80, UR44, 0x4 ;  /* 0x0000002c50047c11 */ /* 0x002fe4000f8e20ff */
[----:B------:R-:W2:Y:S02]  /*6430*/  SYNCS.PHASECHK.TRANS64.TRYWAIT P0, [R3+URZ+0x250], R0 ;  /* 0x00025000030075a7 */ /* 0x000ea400080011ff */
[----:B--2---:R-:W-:Y:S05]  /*6440*/  @!P0 BRA `(.L_x_117) ;  /* 0x0000003c00408947 */ /* 0x004fea0003800000 */
.L_x_238:
        /* <DEDUP_REMOVED lines=11> */
[----:B------:R-:W-:Y:S01]  /*6500*/  PLOP3.LUT P0, PT, PT, PT, UP1, 0x80, 0x8 ;  /* 0x000000000008781c */ /* 0x000fe20003f0f018 */
[----:B------:R-:W-:Y:S11]  /*6510*/  UP2UR UR46, UPR, URZ, 0x2 ;  /* 0x00000002ff2e7883 */ /* 0x000ff60008000000 */
[----:B------:R-:W-:Y:S01]  /*6520*/  @!UPT UIADD3 URZ, UPT, UPT, URZ, URZ, URZ ;  /* 0x000000fffffff290 */ /* 0x000fe2000fffe0ff */
[----:B--2---:R-:W-:Y:S02]  /*6530*/  @P0 SHF.R.U32.HI R0, RZ, 0x10, R5 ;  /* 0x00000010ff000819 */ /* 0x004fe40000011605 */
        /* <DEDUP_REMOVED lines=14> */
[----:B------:R-:W-:Y:S02]  /*6620*/  UISETP.NE.AND UP0, UPT, UR54, 0x1, UPT ;  /* 0x000000013600788c */ /* 0x000fe4000bf05270 */
[----:B------:R-:W-:Y:S02]  /*6630*/  UIMAD.WIDE.U32 UR8, UR37, UR55, URZ ;  /* 0x00000037250872a5 */ /* 0x000fe4000f8e00ff */
[----:B------:R-:W-:Y:S02]  /*6640*/  UIMAD.WIDE.U32 UR10, UR38, UR52, URZ ;  /* 0x00000034260a72a5 */ /* 0x000fe4000f8e00ff */
[----:B------:R-:W-:Y:S02]  /*6650*/  UISETP.NE.AND UP1, UPT, UR43, 0x1, UPT ;  /* 0x000000012b00788c */ /* 0x000fe4000bf25270 */
[----:B------:R-:W-:Y:S01]  /*6660*/  UISETP.NE.AND UP2, UPT, UR42, 0x1, UPT ;  /* 0x000000012a00788c */ /* 0x000fe2000bf45270 */
[----:B------:R-:W-:Y:S02]  /*6670*/  UMOV UR4, UR5 ;  /* 0x0000000500047c82 */ /* 0x000fe40008000000 */
[----:B------:R-:W-:Y:S03]  /*6680*/  USHF.R.U32.HI UR5, URZ, UR63, UR4 ;  /* 0x0000003fff057299 */ /* 0x000fe60008011604 */
[----:B------:R-:W-:Y:S02]  /*6690*/  UMOV UR4, UR7 ;  /* 0x0000000700047c82 */ /* 0x000fe40008000000 */
[----:B------:R-:W-:Y:S02]  /*66a0*/  USHF.R.U32.HI UR7, URZ, UR53, UR4 ;  /* 0x00000035ff077299 */ /* 0x000fe40008011604 */
[----:B------:R-:W-:Y:S02]  /*66b0*/  USEL UR4, UR47, UR5, !UP0 ;  /* 0x000000052f047287 */ /* 0x000fe4000c000000 */
[----:B------:R-:W-:Y:S01]  /*66c0*/  USEL UR7, UR58, UR7, !UP1 ;  /* 0x000000073a077287 */ /* 0x000fe2000c800000 */
[----:B------:R-:W-:Y:S01]  /*66d0*/  UMOV UR5, UR9 ;  /* 0x0000000900057c82 */ /* 0x000fe20008000000 */
[----:B------:R-:W-:Y:S02]  /*66e0*/  UIMAD.WIDE.U32 UR8, UR4, UR40, URZ ;  /* 0x00000028040872a5 */ /* 0x000fe4000f8e00ff */
[----:B------:R-:W-:Y:S03]  /*66f0*/  USHF.R.U32.HI UR6, URZ, UR63, UR5 ;  /* 0x0000003fff067299 */ /* 0x000fe60008011605 */
[----:B------:R-:W-:Y:S01]  /*6700*/  UMOV UR5, UR11 ;  /* 0x0000000b00057c82 */ /* 0x000fe20008000000 */
[----:B------:R-:W-:Y:S02]  /*6710*/  UIMAD.WIDE.U32 UR10, UR7, UR40, URZ ;  /* 0x00000028070a72a5 */ /* 0x000fe4000f8e00ff */
[----:B------:R-:W-:Y:S02]  /*6720*/  USHF.R.U32.HI UR12, URZ, UR53, UR5 ;  /* 0x00000035ff0c7299 */ /* 0x000fe40008011605 */
[----:B------:R-:W-:Y:S01]  /*6730*/  USEL UR6, UR37, UR6, !UP0 ;  /* 0x0000000625067287 */ /* 0x000fe2000c000000 */
[----:B------:R-:W-:Y:S02]  /*6740*/  UMOV UR5, UR9 ;  /* 0x0000000900057c82 */ /* 0x000fe40008000000 */
[----:B------:R-:W-:Y:S01]  /*6750*/  UMOV UR10, UR11 ;  /* 0x0000000b000a7c82 */ /* 0x000fe20008000000 */
[----:B------:R-:W-:Y:S02]  /*6760*/  @UP2 USHF.R.U32.HI UR4, URZ, UR41, UR5 ;  /* 0x00000029ff042299 */ /* 0x000fe40008011605 */
[----:B------:R-:W-:Y:S02]  /*6770*/  @UP2 USHF.R.U32.HI UR7, URZ, UR41, UR10 ;  /* 0x00000029ff072299 */ /* 0x000fe4000801160a */
[----:B------:R-:W-:Y:S02]  /*6780*/  UIMAD UR4, UR42, UR4, URZ ;  /* 0x000000042a0472a4 */ /* 0x000fe4000f8e02ff */
[----:B------:R-:W-:Y:S02]  /*6790*/  UIMAD.WIDE.U32 UR10, UR6, UR40, URZ ;  /* 0x00000028060a72a5 */ /* 0x000fe4000f8e00ff */
[----:B------:R-:W-:Y:S02]  /*67a0*/  USEL UR5, UR38, UR12, !UP1 ;  /* 0x0000000c26057287 */ /* 0x000fe4000c800000 */
[----:B------:R-:W-:Y:S02]  /*67b0*/  UIMAD UR8, UR42, UR7, URZ ;  /* 0x000000072a0872a4 */ /* 0x000fe4000f8e02ff */
[----:B------:R-:W-:Y:S03]  /*67c0*/  UISETP.GE.AND UP0, UPT, UR6, UR4, UPT ;  /* 0x000000040600728c */ /* 0x000fe6000bf06270 */
[----:B------:R-:W-:Y:S01]  /*67d0*/  UMOV UR4, UR11 ;  /* 0x0000000b00047c82 */ /* 0x000fe20008000000 */
[----:B------:R-:W-:Y:S02]  /*67e0*/  UISETP.GE.OR UP0, UPT, UR5, UR8, UP0 ;  /* 0x000000080500728c */ /* 0x000fe40008706670 */
[----:B------:R-:W-:Y:S02]  /*67f0*/  USHF.R.U32.HI UR4, URZ, UR41, UR4 ;  /* 0x00000029ff047299 */ /* 0x000fe40008011604 */
[----:B------:R-:W-:Y:S02]  /*6800*/  UIMAD.WIDE.U32 UR8, UR5, UR40, URZ ;  /* 0x00000028050872a5 */ /* 0x000fe4000f8e00ff */
[----:B------:R-:W-:Y:S02]  /*6810*/  USEL UR11, UR6, UR4, !UP2 ;  /* 0x00000004060b7287 */ /* 0x000fe4000d000000 */
[----:B------:R-:W-:Y:S02]  /*6820*/  UIADD3 UR8, UPT, UPT, -UR5, URZ, URZ ;  /* 0x000000ff05087290 */ /* 0x000fe4000fffe1ff */
[----:B------:R-:W-:Y:S01]  /*6830*/  UIADD3 UR10, UPT, UPT, -UR11, URZ, URZ ;  /* 0x000000ff0b0a7290 */ /* 0x000fe2000fffe1ff */
[----:B------:R-:W-:Y:S01]  /*6840*/  @!UP0 UMOV UR4, UR9 ;  /* 0x0000000900048c82 */ /* 0x000fe20008000000 */
[----:B------:R-:W-:Y:S02]  /*6850*/  UIADD3 UR9, UPT, UPT, -UR6, URZ, URZ ;  /* 0x000000ff06097290 */ /* 0x000fe4000fffe1ff */
[----:B------:R-:W-:Y:S02]  /*6860*/  @!UP0 USHF.R.U32.HI UR4, URZ, UR41, UR4 ;  /* 0x00000029ff048299 */ /* 0x000fe40008011604 */
[----:B------:R-:W-:Y:S02]  /*6870*/  UIMAD UR10, UR42, UR10, UR6 ;  /* 0x0000000a2a0a72a4 */ /* 0x000fe4000f8e0206 */
[----:B------:R-:W-:Y:S04]  /*6880*/  @!UP0 USEL UR4, UR5, UR4, !UP2 ;  /* 0x0000000405048287 */ /* 0x000fe8000d000000 */
[----:B------:R-:W-:Y:S02]  /*6890*/  @!UP0 UIMAD UR10, UR7, UR10, UR4 ;  /* 0x0000000a070a82a4 */ /* 0x000fe4000f8e0204 */
[----:B------:R-:W-:Y:S02]  /*68a0*/  @!UP0 UIADD3 UR11, UPT, UPT, UR11, -UR4, URZ ;  /* 0x800000040b0b8290 */ /* 0x000fe4000fffe0ff */
[----:B------:R-:W-:Y:S02]  /*68b0*/  UIMAD UR7, UR43, UR8, UR38 ;  /* 0x000000082b0772a4 */ /* 0x000fe4000f8e0226 */
[----:B------:R-:W-:Y:S02]  /*68c0*/  @!UP0 UIMAD UR6, UR11, UR42, UR5 ;  /* 0x0000002a0b0682a4 */ /* 0x000fe4000f8e0205 */
[----:B------:R-:W-:Y:S01]  /*68d0*/  UIMAD UR4, UR54, UR9, UR37 ;  /* 0x00000009360472a4 */ /* 0x000fe2000f8e0225 */
[----:B------:R-:W-:Y:S02]  /*68e0*/  @!UP0 UMOV UR5, UR10 ;  /* 0x0000000a00058c82 */ /* 0x000fe40008000000 */
[----:B------:R-:W-:Y:S02]  /*68f0*/  UIMAD UR38, UR5, UR43, UR7 ;  /* 0x0000002b052672a4 */ /* 0x000fe4000f8e0207 */
[----:B------:R-:W-:Y:S11]  /*6900*/  UIMAD UR37, UR6, UR54, UR4 ;  /* 0x00000036062572a4 */ /* 0x000ff6000f8e0204 */
[----:B------:R-:W-:Y:S01]  /*6910*/  @!UPT UIADD3 URZ, UPT, UPT, URZ, URZ, URZ ;  /* 0x000000fffffff290 */ /* 0x000fe2000fffe0ff */
.L_x_118:
[----:B------:R-:W-:Y:S01]  /*6920*/  UISETP.NE.AND UP0, UPT, UR39, 0x1, UPT ;  /* 0x000000012700788c */ /* 0x000fe2000bf05270 */
[----:B------:R-:W-:Y:S01]  /*6930*/  IADD3 R80, PT, PT, R80, 0x1, RZ ;  /* 0x0000000150507810 */ /* 0x000fe20007ffe0ff */
[----:B------:R-:W-:Y:S02]  /*6940*/  USHF.L.U32 UR50, UR16, 0x6, URZ ;  /* 0x0000000610327899 */ /* 0x000fe400080006ff */
[----:B------:R-:W-:Y:S07]  /*6950*/  USHF.L.U32 UR49, UR20, 0x7, URZ ;  /* 0x0000000714317899 */ /* 0x000fee00080006ff */
[----:B------:R-:W2:Y:S01]  /*6960*/  @!UP0 LDCU.128 UR12, c[0x0][0xb10] ;  /* 0x00016200ff0c87ac */ /* 0x000ea20008000c00 */
[----:B------:R-:W4:Y:S01]  /*6970*/  @!UP0 LDCU UR5, c[0x0][0xb0c] ;  /* 0x00016180ff0587ac */ /* 0x000f220008000800 */
[----:B------:R-:W3:Y:S01]  /*6980*/  @!UP0 LDCU UR10, c[0x0][0xb20] ;  /* 0x00016400ff0a87ac */ /* 0x000ee20008000800 */
[----:B--2---:R-:W-:Y:S02]  /*6990*/  UIMAD.WIDE.U32 UR8, UR38, UR12, URZ ;  /* 0x0000000c260872a5 */ /* 0x004fe4000f8e00ff */
[----:B------:R-:W-:Y:S02]  /*69a0*/  UIMAD.WIDE.U32 UR6, UR37, UR15, URZ ;  /* 0x0000000f250672a5 */ /* 0x000fe4000f8e00ff */
[----:B------:R-:W-:Y:S03]  /*69b0*/  @!UP0 UISETP.NE.AND UP1, UPT, UR14, 0x1, UPT ;  /* 0x000000010e00888c */ /* 0x000fe6000bf25270 */
[----:B------:R-:W-:Y:S01]  /*69c0*/  @!UP0 UMOV UR4, UR9 ;  /* 0x0000000900048c82 */ /* 0x000fe20008000000 */
[----:B----4-:R-:W-:Y:S02]  /*69d0*/  @!UP0 UISETP.NE.AND UP2, UPT, UR5, 0x1, UPT ;  /* 0x000000010500888c */ /* 0x010fe4000bf45270 */
[----:B------:R-:W-:Y:S01]  /*69e0*/  @!UP0 USHF.R.U32.HI UR4, URZ, UR13, UR4 ;  /* 0x0000000dff048299 */ /* 0x000fe20008011604 */
[----:B------:R-:W-:Y:S02]  /*69f0*/  @!UP0 UMOV UR6, UR7 ;  /* 0x0000000700068c82 */ /* 0x000fe40008000000 */
[----:B---3--:R-:W-:Y:S02]  /*6a00*/  @!UP0 USHF.R.U32.HI UR6, URZ, UR10, UR6 ;  /* 0x0000000aff068299 */ /* 0x008fe40008011606 */
[----:B------:R-:W-:Y:S02]  /*6a10*/  @!UP0 USEL UR7, UR38, UR4, !UP2 ;  /* 0x0000000426078287 */ /* 0x000fe4000d000000 */
[----:B------:R-:W-:Y:S04]  /*6a20*/  @!UP0 USEL UR6, UR37, UR6, !UP1 ;  /* 0x0000000625068287 */ /* 0x000fe8000c800000 */
[----:B------:R-:W-:Y:S02]  /*6a30*/  @!UP0 UIADD3 UR4, UPT, UPT, -UR7, UR6, URZ ;  /* 0x0000000607048290 */ /* 0x000fe4000fffe1ff */
[----:B------:R-:W-:Y:S02]  /*6a40*/  @!UP0 UIADD3 UR6, UPT, UPT, UR7, -UR6, URZ ;  /* 0x8000000607068290 */ /* 0x000fe4000fffe0ff */
[----:B------:R-:W-:Y:S02]  /*6a50*/  @!UP0 UIMAD UR38, UR4, UR5, UR38 ;  /* 0x00000005042682a4 */ /* 0x000fe4000f8e0226 */
[----:B------:R-:W-:Y:S02]  /*6a60*/  @!UP0 UIMAD UR37, UR6, UR14, UR37 ;  /* 0x0000000e062582a4 */ /* 0x000fe4000f8e0225 */
[----:B------:R-:W-:Y:S09]  /*6a70*/  ULOP3.LUT UP0, URZ, UR60, 0x1b0, URZ, 0xc0, !UPT ;  /* 0x000001b03cff7892 */ /* 0x000ff2000f80c0ff */
[----:B------:R-:W-:Y:S05]  /*6a80*/  BRA.U !UP0, `(.L_x_119) ;  /* 0x0000000108407547 */ /* 0x000fea000b800000 */
[----:B------:R-:W2:Y:S01]  /*6a90*/  LDCU.64 UR8, c[0x4][0x80] ;  /* 0x01001000ff0877ac */ /* 0x000ea20008000a00 */
[----:B------:R-:W-:Y:S01]  /*6aa0*/  MOV R3, 0x0 ;  /* 0x0000000000037802 */ /* 0x000fe20000000f00 */
[----:B------:R-:W-:Y:S02]  /*6ab0*/  HFMA2 R12, -RZ, RZ, 0, 5.9604644775390625e-08 ;  /* 0x00000001ff0c7431 */ /* 0x000fe400000001ff */
[----:B------:R-:W-:Y:S02]  /*6ac0*/  IMAD.MOV.U32 R8, RZ, RZ, 0x70 ;  /* 0x00000070ff087424 */ /* 0x000fe400078e00ff */
[----:B------:R-:W-:Y:S01]  /*6ad0*/  IMAD.MOV.U32 R13, RZ, RZ, RZ ;  /* 0x000000ffff0d7224 */ /* 0x000fe200078e00ff */
[----:B------:R-:W3:Y:S01]  /*6ae0*/  LDCU.64 UR6, c[0x4][0x88] ;  /* 0x01001100ff0677ac */ /* 0x000ee20008000a00 */
[----:B------:R-:W4:Y:S01]  /*6af0*/  LDC.64 R2, c[0x4][R3] ;  /* 0x0100000003027b82 */ /* 0x000f220000000a00 */
[----:B------:R-:W1:Y:S01]  /*6b00*/  LDCU.64 UR4, c[0x4][0x8] ;  /* 0x01000100ff0477ac */ /* 0x000e620008000a00 */
[----:B--2---:R-:W-:Y:S01]  /*6b10*/  MOV R5, UR9 ;  /* 0x0000000900057c02 */ /* 0x004fe20008000f00 */
[----:B------:R-:W-:Y:S01]  /*6b20*/  IMAD.U32 R4, RZ, RZ, UR8 ;  /* 0x00000008ff047e24 */ /* 0x000fe2000f8e00ff */
[----:B---3--:R-:W-:Y:S01]  /*6b30*/  MOV R7, UR7 ;  /* 0x0000000700077c02 */ /* 0x008fe20008000f00 */
[----:B------:R-:W-:Y:S01]  /*6b40*/  IMAD.U32 R6, RZ, RZ, UR6 ;  /* 0x00000006ff067e24 */ /* 0x000fe2000f8e00ff */
[----:B-1----:R-:W-:Y:S01]  /*6b50*/  MOV R11, UR5 ;  /* 0x00000005000b7c02 */ /* 0x002fe20008000f00 */
[----:B------:R-:W-:Y:S02]  /*6b60*/  IMAD.U32 R10, RZ, RZ, UR4 ;  /* 0x00000004ff0a7e24 */ /* 0x000fe4000f8e00ff */
[----:B------:R-:W-:Y:S07]  /*6b70*/  LEPC R20, `(.L_x_119) ;  /* 0x000000001014794e */ /* 0x000fee0000000000 */
[----:B----45:R-:W-:Y:S05]  /*6b80*/  CALL.ABS.NOINC R2 ;  /* 0x0000000002007343 */ /* 0x030fea0003c00000 */
.L_x_119:
[----:B------:R-:W-:Y:S01]  /*6b90*/  LOP3.LUT P0, RZ, R87, 0x1b0, RZ, 0xc0, !PT ;  /* 0x000001b057ff7812 */ /* 0x000fe2000780c0ff */
[----:B------:R-:W-:Y:S11]  /*6ba0*/  BSSY.RECONVERGENT B6, `(.L_x_120) ;  /* 0x0000013000067945 */ /* 0x000ff60003800200 */
[----:B------:R-:W-:Y:S01]  /*6bb0*/  @!UPT UIADD3 URZ, UPT, UPT, URZ, URZ, URZ ;  /* 0x000000fffffff290 */ /* 0x000fe2000fffe0ff */
[----:B------:R-:W-:Y:S05]  /*6bc0*/  @!P0 BRA `(.L_x_121) ;  /* 0x0000000000408947 */ /* 0x000fea0003800000 */
        /* <DEDUP_REMOVED lines=16> */
.L_x_121:
[----:B------:R-:W-:Y:S05]  /*6cd0*/  BSYNC.RECONVERGENT B6 ;  /* 0x0000000000067941 */ /* 0x000fea0003800200 */
.L_x_120:
[----:B------:R-:W-:Y:S02]  /*6ce0*/  ISETP.NE.U32.AND P0, PT, RZ, UR56, PT ;  /* 0x00000038ff007c0c */ /* 0x000fe4000bf05070 */
[C---:B------:R-:W-:Y:S02]  /*6cf0*/  ISETP.NE.U32.AND P4, PT, R76.reuse, RZ, PT ;  /* 0x000000ff4c00720c */ /* 0x040fe40003f85070 */
[----:B------:R-:W-:Y:S02]  /*6d00*/  ISETP.NE.U32.AND P1, PT, R76, RZ, PT ;  /* 0x000000ff4c00720c */ /* 0x000fe40003f25070 */
[----:B------:R-:W-:Y:S02]  /*6d10*/  ISETP.NE.AND.EX P0, PT, RZ, UR57, PT, P0 ;  /* 0x00000039ff007c0c */ /* 0x000fe4000bf05300 */
[C---:B------:R-:W-:Y:S02]  /*6d20*/  ISETP.NE.AND.EX P4, PT, R77.reuse, RZ, PT, P4 ;  /* 0x000000ff4d00720c */ /* 0x040fe40003f85340 */
[----:B------:R-:W-:Y:S02]  /*6d30*/  ISETP.NE.AND.EX P1, PT, R77, RZ, P0, P1 ;  /* 0x000000ff4d00720c */ /* 0x000fe40000725310 */
[----:B------:R-:W-:Y:S02]  /*6d40*/  ISETP.NE.U32.AND P5, PT, R72, RZ, PT ;  /* 0x000000ff4800720c */ /* 0x000fe40003fa5070 */
[----:B------:R-:W-:Y:S02]  /*6d50*/  ISETP.NE.U32.AND P2, PT, RZ, UR56, PT ;  /* 0x00000038ff007c0c */ /* 0x000fe4000bf45070 */
[----:B------:R-:W-:Y:S02]  /*6d60*/  PLOP3.LUT P0, PT, PT, PT, PT, 0x8, 0x80 ;  /* 0x000000000080781c */ /* 0x000fe40003f0e170 */
[----:B------:R-:W-:Y:S02]  /*6d70*/  ISETP.NE.AND.EX P5, PT, R73, RZ, PT, P5 ;  /* 0x000000ff4900720c */ /* 0x000fe40003fa5350 */
[----:B------:R-:W-:Y:S03]  /*6d80*/  ISETP.NE.AND.EX P2, PT, RZ, UR57, PT, P2 ;  /* 0x00000039ff007c0c */ /* 0x000fe6000bf45320 */
[----:B------:R-:W-:Y:S01]  /*6d90*/  @!P1 PLOP3.LUT P0, PT, P4, PT, PT, 0x80, 0x8 ;  /* 0x000000000008981c */ /* 0x000fe2000270f070 */
[----:B------:R-:W-:Y:S01]  /*6da0*/  @!UPT UIADD3 URZ, UPT, UPT, URZ, URZ, URZ ;  /* 0x000000fffffff290 */ /* 0x000fe2000fffe0ff */
[----:B------:R-:W-:Y:S11]  /*6db0*/  @!P4 BRA `(.L_x_122) ;  /* 0x000000000030c947 */ /* 0x000ff60003800000 */
[----:B------:R-:W-:Y:S01]  /*6dc0*/  ISETP.NE.U32.AND P3, PT, R74, RZ, PT ;  /* 0x000000ff4a00720c */ /* 0x000fe20003f65070 */
[----:B------:R-:W2:Y:S01]  /*6dd0*/  LDCU.64 UR4, c[0x0][0x358] ;  /* 0x00006b00ff0477ac */ /* 0x000ea20008000a00 */
[----:B------:R-:W-:Y:S02]  /*6de0*/  IMAD.MOV.U32 R78, RZ, RZ, 0x1 ;  /* 0x00000001ff4e7424 */ /* 0x000fe400078e00ff */
[----:B------:R-:W-:Y:S11]  /*6df0*/  ISETP.NE.AND.EX P3, PT, R75, RZ, PT, P3 ;  /* 0x000000ff4b00720c */ /* 0x000ff60003f65330 */
[----:B------:R-:W-:Y:S02]  /*6e00*/  @!UPT UIADD3 URZ, UPT, UPT, URZ, URZ, URZ ;  /* 0x000000fffffff290 */ /* 0x000fe4000fffe0ff */
[----:B------:R-:W3:Y:S01]  /*6e10*/  @P3 LDC.64 R2, c[0x0][0x888] ;  /* 0x00022200ff023b82 */ /* 0x000ee20000000a00 */
[----:B-1----:R-:W-:Y:S04]  /*6e20*/  @P3 IMAD R0, R76, UR36, RZ ;  /* 0x000000244c003c24 */ /* 0x002fe8000f8e02ff */
[----:B---3--:R-:W-:Y:S04]  /*6e30*/  @P3 IMAD.WIDE R2, R0, 0x4, R2 ;  /* 0x0000000400023825 */ /* 0x008fe800078e0202 */
[----:B------:R-:W-:Y:S01]  /*6e40*/  HFMA2 R0, -RZ, RZ, 0, 5.9604644775390625e-08 ;  /* 0x00000001ff007431 */ /* 0x000fe200000001ff */
[----:B--2--5:R2:W5:Y:S04]  /*6e50*/  @P3 LDG.E R40, desc[UR4][R2.64] ;  /* 0x0000000402283981 */ /* 0x024568000c1e1900 */
[----:B------:R-:W-:Y:S01]  /*6e60*/  @!P3 PRMT R78, R0, 0x7610, R78 ;  /* 0x00007610004eb816 */ /* 0x000fe2000000004e */
[----:B--2---:R-:W3:Y:S06]  /*6e70*/  @!P3 LDC R40, c[0x0][0x880] ;  /* 0x00022000ff28bb82 */ /* 0x004eec0000000800 */
.L_x_122:
[----:B------:R-:W-:Y:S05]  /*6e80*/  @!P5 BRA `(.L_x_123) ;  /* 0x000000000024d947 */ /* 0x000fea0003800000 */
[----:B------:R-:W-:Y:S01]  /*6e90*/  ISETP.NE.U32.AND P3, PT, R70, RZ, PT ;  /* 0x000000ff4600720c */ /* 0x000fe20003f65070 */
[----:B------:R-:W2:Y:S03]  /*6ea0*/  LDCU.64 UR4, c[0x0][0x358] ;  /* 0x00006b00ff0477ac */ /* 0x000ea60008000a00 */
[----:B------:R-:W-:Y:S11]  /*6eb0*/  ISETP.NE.AND.EX P3, PT, R71, RZ, PT, P3 ;  /* 0x000000ff4700720c */ /* 0x000ff60003f65330 */
[----:B------:R-:W-:Y:S02]  /*6ec0*/  @!UPT UIADD3 URZ, UPT, UPT, URZ, URZ, URZ ;  /* 0x000000fffffff290 */ /* 0x000fe4000fffe0ff */
[----:B------:R-:W4:Y:S01]  /*6ed0*/  @P3 LDC.64 R2, c[0x0][0x8a8] ;  /* 0x00022a00ff023b82 */ /* 0x000f220000000a00 */
[----:B-1----:R-:W-:Y:S04]  /*6ee0*/  @P3 IMAD R0, R72, UR36, RZ ;  /* 0x0000002448003c24 */ /* 0x002fe8000f8e02ff */
[----:B----4-:R-:W-:Y:S05]  /*6ef0*/  @P3 IMAD.WIDE R2, R0, 0x4, R2 ;  /* 0x0000000400023825 */ /* 0x010fea00078e0202 */
[----:B--2--5:R2:W5:Y:S02]  /*6f00*/  @P3 LDG.E R38, desc[UR4][R2.64] ;  /* 0x0000000402263981 */ /* 0x024564000c1e1900 */
[----:B--2---:R-:W4:Y:S02]  /*6f10*/  @!P3 LDC R38, c[0x0][0x8a0] ;  /* 0x00022800ff26bb82 */ /* 0x004f240000000800 */
.L_x_123:
[----:B---3-5:R-:W-:Y:S01]  /*6f20*/  ISETP.NE.AND P3, PT, R40, RZ, PT ;  /* 0x000000ff2800720c */ /* 0x028fe20003f65270 */
[----:B------:R-:W-:Y:S01]  /*6f30*/  BSSY B1, `(.L_x_124) ;  /* 0x0000041000017945 */ /* 0x000fe20003800000 */
[----:B------:R-:W-:Y:S01]  /*6f40*/  SEL R6, RZ, 0xffffffff, P2 ;  /* 0xffffffffff067807 */ /* 0x000fe20001000000 */
[----:B------:R-:W-:Y:S01]  /*6f50*/  IMAD.MOV.U32 R56, RZ, RZ, 0x1 ;  /* 0x00000001ff387424 */ /* 0x000fe200078e00ff */
[----:B------:R-:W-:Y:S02]  /*6f60*/  LOP3.LUT P2, RZ, R78, 0xff, RZ, 0xc0, !PT ;  /* 0x000000ff4eff7812 */ /* 0x000fe4000784c0ff */
[----:B------:R-:W-:Y:S02]  /*6f70*/  CS2R R46, SRZ ;  /* 0x00000000002e7805 */ /* 0x000fe4000001ff00 */
[----:B-1----:R-:W-:Y:S02]  /*6f80*/  @!P1 SEL R0, RZ, 0xffffffff, P3 ;  /* 0xffffffffff009807 */ /* 0x002fe40001800000 */
[----:B------:R-:W-:Y:S02]  /*6f90*/  CS2R R44, SRZ ;  /* 0x00000000002c7805 */ /* 0x000fe4000001ff00 */
[----:B------:R-:W-:Y:S02]  /*6fa0*/  LEA R3, R83, UR44, 0x3 ;  /* 0x0000002c53037c11 */ /* 0x000fe4000f8e18ff */
[----:B------:R-:W-:Y:S02]  /*6fb0*/  CS2R R50, SRZ ;  /* 0x0000000000327805 */ /* 0x000fe4000001ff00 */
[----:B------:R-:W-:Y:S02]  /*6fc0*/  @P0 SEL R0, R6, R0, !P2 ;  /* 0x0000000006000207 */ /* 0x000fe40005000000 */
[----:B------:R-:W-:Y:S02]  /*6fd0*/  CS2R R48, SRZ ;  /* 0x0000000000307805 */ /* 0x000fe4000001ff00 */
[----:B------:R-:W-:Y:S02]  /*6fe0*/  LEA R43, R36, UR44, 0x3 ;  /* 0x0000002c242b7c11 */ /* 0x000fe4000f8e18ff */
[----:B------:R-:W-:Y:S02]  /*6ff0*/  @!P1 LOP3.LUT R0, R0, 0x1, RZ, 0xc0, !PT ;  /* 0x0000000100009812 */ /* 0x000fe400078ec0ff */
[----:B------:R-:W-:Y:S02]  /*7000*/  SHF.L.U32 R4, R85, 0x1f, RZ ;  /* 0x0000001f55047819 */ /* 0x000fe400000006ff */
[----:B------:R-:W-:Y:S02]  /*7010*/  ISETP.NE.U32.OR P6, PT, R0, 0x1, P1 ;  /* 0x000000010000780c */ /* 0x000fe40000fc5470 */
[----:B------:R-:W-:Y:S02]  /*7020*/  LEA.HI R39, R36, R36, RZ, 0x1 ;  /* 0x0000002424277211 */ /* 0x000fe400078f08ff */
[----:B------:R-:W-:Y:S02]  /*7030*/  SEL R5, RZ, 0xffffffff, P3 ;  /* 0xffffffffff057807 */ /* 0x000fe40001800000 */
[----:B------:R-:W-:Y:S02]  /*7040*/  P2R R2, PR, RZ, 0x40 ;  /* 0x00000040ff027803 */ /* 0x000fe40000000000 */
[----:B------:R-:W-:Y:S04]  /*7050*/  @P4 SEL R5, R6, R5, !P2 ;  /* 0x0000000506054207 */ /* 0x000fe80005000000 */
[----:B------:R-:W-:Y:S02]  /*7060*/  LOP3.LUT R5, R5, 0x1, RZ, 0xc0, !PT ;  /* 0x0000000105057812 */ /* 0x000fe400078ec0ff */
[----:B------:R-:W-:Y:S02]  /*7070*/  @P6 SHF.L.U32 R0, R82, 0x1f, RZ ;  /* 0x0000001f52006819 */ /* 0x000fe400000006ff */
[----:B------:R-:W-:Y:S02]  /*7080*/  ISETP.NE.U32.AND P5, PT, R5, 0x1, PT ;  /* 0x000000010500780c */ /* 0x000fe40003fa5070 */
[----:B------:R1:W2:Y:S02]  /*7090*/  @P6 SYNCS.PHASECHK.TRANS64.TRYWAIT P1, [R3+URZ+0x220], R0 ;  /* 0x00022000030065a7 */ /* 0x0002a400080211ff */
[----:B------:R-:W-:Y:S01]  /*70a0*/  P2R R57, PR, RZ, 0x20 ;  /* 0x00000020ff397803 */ /* 0x000fe20000000000 */
[----:B------:R3:W3:Y:S01]  /*70b0*/  SYNCS.PHASECHK.TRANS64.TRYWAIT P0, [R43+URZ+0x270], R4 ;  /* 0x000270042b0075a7 */ /* 0x0006e200080011ff */
[C---:B-1----:R-:W-:Y:S01]  /*70c0*/  IMAD.SHL.U32 R0, R39.reuse, 0x40, RZ ;  /* 0x0000004027007824 */ /* 0x042fe200078e00ff */
[----:B------:R-:W-:Y:S04]  /*70d0*/  LOP3.LUT R39, R39, 0xffe, RZ, 0xc0, !PT ;  /* 0x00000ffe27277812 */ /* 0x000fe800078ec0ff */
[----:B------:R-:W-:Y:S01]  /*70e0*/  LOP3.LUT R0, R0, 0xffffff80, RZ, 0xc0, !PT ;  /* 0xffffff8000007812 */ /* 0x000fe200078ec0ff */
[----:B------:R-:W-:Y:S04]  /*70f0*/  IMAD.IADD R39, R36, 0x1, -R39 ;  /* 0x0000000124277824 */ /* 0x000fe800078e0a27 */
[----:B------:R-:W-:Y:S04]  /*7100*/  IMAD.IADD R0, R37, 0x1, R0 ;  /* 0x0000000125007824 */ /* 0x000fe800078e0200 */
[----:B------:R-:W-:Y:S01]  /*7110*/  IMAD R39, R39, 0x100000, R0 ;  /* 0x0010000027277824 */ /* 0x000fe200078e0200 */
[----:B--2---:R-:W-:Y:S01]  /*7120*/  @P6 SEL R56, RZ, 0x1, !P1 ;  /* 0x00000001ff386807 */ /* 0x004fe20004800000 */
[----:B------:R-:W-:Y:S06]  /*7130*/  @!P6 BRA `(.L_x_125) ;  /* 0x000000000080e947 */ /* 0x000fec0003800000 */
[----:B------:R-:W-:Y:S01]  /*7140*/  @P5 IMAD R6, R83, 0x1000, R69 ;  /* 0x0000100053065824 */ /* 0x000fe200078e0245 */
[----:B------:R-:W-:Y:S01]  /*7150*/  ISETP.NE.AND P1, PT, R56, RZ, PT ;  /* 0x000000ff3800720c */ /* 0x000fe20003f25270 */
[----:B------:R-:W-:Y:S01]  /*7160*/  BSSY B0, `(.L_x_126) ;  /* 0x000000b000007945 */ /* 0x000fe20003800000 */
[----:B------:R-:W-:Y:S01]  /*7170*/  CS2R R50, SRZ ;  /* 0x0000000000327805 */ /* 0x000fe2000001ff00 */
[----:B------:R-:W-:Y:S01]  /*7180*/  @P5 VIADD R5, R6, UR44 ;  /* 0x0000002c06055c36 */ /* 0x000fe20008000000 */
[----:B------:R-:W-:Y:S02]  /*7190*/  CS2R R48, SRZ ;  /* 0x0000000000307805 */ /* 0x000fe4000001ff00 */
[----:B------:R-:W-:Y:S02]  /*71a0*/  CS2R R46, SRZ ;  /* 0x00000000002e7805 */ /* 0x000fe4000001ff00 */
[----:B------:R-:W-:Y:S01]  /*71b0*/  CS2R R44, SRZ ;  /* 0x00000000002c7805 */ /* 0x000fe2000001ff00 */
[----:B------:R-:W-:Y:S04]  /*71c0*/  @P5 IMAD R5, R86, -0x10, R5 ;  /* 0xfffffff056055824 */ /* 0x000fe800078e0205 */
[----:B------:R-:W-:Y:S05]  /*71d0*/  @P1 BRA `(.L_x_127) ;  /* 0x00000000000c1947 */ /* 0x000fea0003800000 */
[----:B------:R-:W-:Y:S04]  /*71e0*/  SHF.L.U32 R0, R82, 0x1f, RZ ;  /* 0x0000001f52007819 */ /* 0x000fe800000006ff */
[----:B------:R-:W1:Y:S02]  /*71f0*/  SYNCS.PHASECHK.TRANS64.TRYWAIT P1, [R3+URZ+0x220], R0 ;  /* 0x00022000030075a7 */ /* 0x000e6400080211ff */
[----:B-1----:R-:W-:Y:S05]  /*7200*/  @!P1 BRA `(.L_x_128) ;  /* 0x0000002c00e49947 */ /* 0x002fea0003800000 */
.L_x_127:
[----:B------:R-:W-:Y:S05]  /*7210*/  BSYNC B0 ;  /* 0x0000000000007941 */ /* 0x000fea0003800000 */
.L_x_126:
[----:B------:R-:W-:Y:S01]  /*7220*/  ISETP.NE.AND P1, PT, R57, RZ, PT ;  /* 0x000000ff3900720c */ /* 0x000fe20003f25270 */
[----:B-1----:R-:W-:Y:S02]  /*7230*/  VIADD R3, R3, 0x230 ;  /* 0x0000023003037836 */ /* 0x002fe40000000000 */
[----:B------:R-:W-:Y:S02]  /*7240*/  IMAD.U32 R0, RZ, RZ, UR45 ;  /* 0x0000002dff007e24 */ /* 0x000fe4000f8e00ff */
[----:B------:R-:W-:Y:S03]  /*7250*/  VIADD R83, R83, 0x1 ;  /* 0x0000000153537836 */ /* 0x000fe60000000000 */
[----:B------:R-:W-:Y:S05]  /*7260*/  PRMT R0, R0, 0x654, R3 ;  /* 0x0000065400007816 */ /* 0x000fea0000000003 */
[----:B------:R1:W2:Y:S04]  /*7270*/  @P1 LDS.128 R48, [R6+UR44+0x400] ;  /* 0x0004002c06301984 */ /* 0x0002a80008000c00 */
[----:B------:R1:W1:Y:S01]  /*7280*/  @P1 LDS.128 R44, [R5+0x410] ;  /* 0x00041000052c1984 */ /* 0x0002620000000c00 */
[C---:B------:R-:W-:Y:S01]  /*7290*/  ISETP.NE.AND P1, PT, R83.reuse, 0x2, PT ;  /* 0x000000025300780c */ /* 0x040fe20003f25270 */
[----:B------:R-:W-:Y:S01]  /*72a0*/  @!PT LDS RZ, [RZ] ;  /* 0x00000000fffff984 */ /* 0x000fe20000000800 */
[----:B------:R-:W-:Y:S01]  /*72b0*/  @!PT LDS RZ, [RZ] ;  /* 0x00000000fffff984 */ /* 0x000fe20000000800 */
[----:B------:R-:W-:Y:S01]  /*72c0*/  @!PT LDS RZ, [RZ] ;  /* 0x00000000fffff984 */ /* 0x000fe20000000800 */
[----:B------:R-:W-:Y:S01]  /*72d0*/  @!PT LDS RZ, [RZ] ;  /* 0x00000000fffff984 */ /* 0x000fe20000000800 */
[----:B------:R5:W-:Y:S06]  /*72e0*/  MEMBAR.ALL.CTA ;  /* 0x0000000000007992 */ /* 0x000bec0000008000 */
[----:B-----5:R-:W5:Y:S01]  /*72f0*/  FENCE.VIEW.ASYNC.S ;  /* 0x00000000000073c6 */ /* 0x020f620000000000 */
[----:B------:R-:W-:Y:S01]  /*7300*/  SEL R83, R83, RZ, P1 ;  /* 0x000000ff53537207 */ /* 0x000fe20000800000 */
[----:B-----5:R5:W-:Y:S02]  /*7310*/  SYNCS.ARRIVE.TRANS64.RED.A1T0 RZ, [R0+URZ], RZ ;  /* 0x000000ff00ff79a7 */ /* 0x020be400081004ff */
[----:B-----5:R-:W-:Y:S04]  /*7320*/  SEL R0, RZ, 0x1, P1 ;  /* 0x00000001ff007807 */ /* 0x020fe80000800000 */
[----:B--2---:R-:W-:Y:S02]  /*7330*/  LOP3.LUT R82, R82, R0, RZ, 0x3c, !PT ;  /* 0x0000000052527212 */ /* 0x004fe400078e3cff */
.L_x_125:
[----:B------:R-:W-:Y:S05]  /*7340*/  BSYNC B1 ;  /* 0x0000000000017941 */ /* 0x000fea0003800000 */
.L_x_124:
[----:B------:R-:W-:Y:S04]  /*7350*/  SHF.R.U32.HI R0, RZ, 0x15, R39 ;  /* 0x00000015ff007819 */ /* 0x000fe80000011627 */
[----:B------:R-:W-:Y:S01]  /*7360*/  LOP3.LUT P1, RZ, R0, 0x3, R79, 0x48, !PT ;  /* 0x0000000300ff7812 */ /* 0x000fe2000782484f */
[----:B------:R-:W-:Y:S01]  /*7370*/  @!UPT UIADD3 URZ, UPT, UPT, URZ, URZ, URZ ;  /* 0x000000fffffff290 */ /* 0x000fe2000fffe0ff */
[----:B---3--:R-:W-:Y:S11]  /*7380*/  @P0 BRA `(.L_x_129) ;  /* 0x0000000000080947 */ /* 0x008ff60003800000 */
[----:B------:R-:W2:Y:S02]  /*7390*/  SYNCS.PHASECHK.TRANS64.TRYWAIT P0, [R43+URZ+0x270], R4 ;  /* 0x000270042b0075a7 */ /* 0x000ea400080011ff */
[----:B--2---:R-:W-:Y:S05]  /*73a0*/  @!P0 BRA `(.L_x_130) ;  /* 0x0000002c00908947 */ /* 0x004fea0003800000 */
.L_x_129:
[----:B------:R-:W-:Y:S05]  /*73b0*/  @!P1 BRA `(.L_x_131) ;  /* 0x0000000000409947 */ /* 0x000fea0003800000 */
[----:B------:R-:W1:Y:S01]  /*73c0*/  LDCU.64 UR8, c[0x4][0x70] ;  /* 0x01000e00ff0877ac */ /* 0x000e620008000a00 */
[----:B------:R-:W-:Y:S01]  /*73d0*/  MOV R15, 0x0 ;  /* 0x00000000000f7802 */ /* 0x000fe20000000f00 */
[----:B------:R-:W-:Y:S02]  /*73e0*/  HFMA2 R12, -RZ, RZ, 0, 5.9604644775390625e-08 ;  /* 0x00000001ff0c7431 */ /* 0x000fe400000001ff */
[----:B------:R-:W-:Y:S02]  /*73f0*/  IMAD.MOV.U32 R8, RZ, RZ, 0x192 ;  /* 0x00000192ff087424 */ /* 0x000fe400078e00ff */
[----:B------:R-:W-:Y:S01]  /*7400*/  IMAD.MOV.U32 R13, RZ, RZ, RZ ;  /* 0x000000ffff0d7224 */ /* 0x000fe200078e00ff */
[----:B------:R-:W3:Y:S01]  /*7410*/  LDCU.64 UR6, c[0x4][0x78] ;  /* 0x01000f00ff0677ac */ /* 0x000ee20008000a00 */
[----:B------:R-:W4:Y:S01]  /*7420*/  LDC.64 R14, c[0x4][R15] ;  /* 0x010000000f0e7b82 */ /* 0x000f220000000a00 */
[----:B------:R-:W5:Y:S01]  /*7430*/  LDCU.64 UR4, c[0x4][0x10] ;  /* 0x01000200ff0477ac */ /* 0x000f620008000a00 */
[----:B-1----:R-:W-:Y:S01]  /*7440*/  MOV R5, UR9 ;  /* 0x0000000900057c02 */ /* 0x002fe20008000f00 */
[----:B--2---:R-:W-:Y:S01]  /*7450*/  IMAD.U32 R4, RZ, RZ, UR8 ;  /* 0x00000008ff047e24 */ /* 0x004fe2000f8e00ff */
[----:B---3--:R-:W-:Y:S01]  /*7460*/  MOV R7, UR7 ;  /* 0x0000000700077c02 */ /* 0x008fe20008000f00 */
[----:B------:R-:W-:Y:S01]  /*7470*/  IMAD.U32 R6, RZ, RZ, UR6 ;  /* 0x00000006ff067e24 */ /* 0x000fe2000f8e00ff */
[----:B-----5:R-:W-:Y:S01]  /*7480*/  MOV R11, UR5 ;  /* 0x00000005000b7c02 */ /* 0x020fe20008000f00 */
[----:B------:R-:W-:Y:S02]  /*7490*/  IMAD.U32 R10, RZ, RZ, UR4 ;  /* 0x00000004ff0a7e24 */ /* 0x000fe4000f8e00ff */
[----:B------:R-:W-:Y:S07]  /*74a0*/  LEPC R20, `(.L_x_131) ;  /* 0x000000001014794e */ /* 0x000fee0000000000 */
[----:B----4-:R-:W-:Y:S05]  /*74b0*/  CALL.ABS.NOINC R14 ;  /* 0x000000000e007343 */ /* 0x010fea0003c00000 */
.L_x_131:
[----:B------:R-:W-:Y:S05]  /*74c0*/  WARPSYNC.ALL ;  /* 0x0000000000007948 */ /* 0x000fea0003800000 */
[----:B------:R-:W-:Y:S01]  /*74d0*/  R2UR UR4, R39 ;  /* 0x00000000270472ca */ /* 0x000fe200000e0000 */
[----:B------:R-:W-:Y:S01]  /*74e0*/  BSSY.RECONVERGENT B0, `(.L_x_132) ;  /* 0x00000a0000007945 */ /* 0x000fe20003800200 */
[----:B------:R-:W-:Y:S02]  /*74f0*/  ISETP.NE.AND P6, PT, R2, RZ, PT ;  /* 0x000000ff0200720c */ /* 0x000fe40003fc5270 */
[C---:B------:R-:W-:Y:S02]  /*7500*/  SHF.L.U32 R2, R48.reuse, 0x10, RZ ;  /* 0x0000001030027819 */ /* 0x040fe400000006ff */
[C---:B------:R-:W-:Y:S02]  /*7510*/  PRMT R3, R48.reuse, 0x8880, RZ ;  /* 0x0000888030037816 */ /* 0x040fe400000000ff */
[----:B------:R-:W-:Y:S02]  /*7520*/  SHF.L.U32 R41, R48, 0x8, RZ ;  /* 0x0000000830297819 */ /* 0x000fe400000006ff */
[----:B------:R-:W-:Y:S02]  /*7530*/  SHF.L.U32 R42, R49, 0x10, RZ ;  /* 0x00000010312a7819 */ /* 0x000fe400000006ff */
[----:B------:R-:W-:Y:S01]  /*7540*/  ISETP.NE.AND P0, PT, R88, RZ, PT ;  /* 0x000000ff5800720c */ /* 0x000fe20003f05270 */
[----:B-12---:R-:W-:Y:S01]  /*7550*/  LDTM.16dp32bit_t0_t15.x32 R4, tmem[UR4] ;  /* 0x00000004000479ee */ /* 0x006fe20008a80000 */
[----:B------:R-:W4:Y:S01]  /*7560*/  LDTM.16dp32bit_t16_t31.x32 R4, tmem[UR4+0x20] ;  /* 0x00002004000479ee */ /* 0x000f220008aa0000 */
[----:B------:R-:W-:Y:S01]  /*7570*/  SHF.R.S32.HI R42, RZ, 0x18, R42 ;  /* 0x00000018ff2a7819 */ /* 0x000fe2000001142a */
[C---:B----4-:R-:W-:Y:S01]  /*7580*/  IMAD R0, R38.reuse, R4, RZ ;  /* 0x0000000426007224 */ /* 0x050fe200078e02ff */
[----:B------:R-:W-:Y:S01]  /*7590*/  SHF.R.S32.HI R4, RZ, 0x18, R2 ;  /* 0x00000018ff047819 */ /* 0x000fe20000011402 */
[C---:B------:R-:W-:Y:S01]  /*75a0*/  IMAD R2, R38.reuse, R5, RZ ;  /* 0x0000000526027224 */ /* 0x040fe200078e02ff */
[----:B------:R-:W-:Y:S01]  /*75b0*/  SHF.R.S32.HI R5, RZ, 0x18, R41 ;  /* 0x00000018ff057819 */ /* 0x000fe20000011429 */
[----:B------:R-:W-:Y:S01]  /*75c0*/  IMAD R0, R3, R40, R0 ;  /* 0x0000002803007224 */ /* 0x000fe200078e0200 */
[----:B------:R-:W-:Y:S01]  /*75d0*/  PRMT R41, R49, 0x8880, RZ ;  /* 0x0000888031297816 */ /* 0x000fe200000000ff */
[----:B------:R-:W-:Y:S02]  /*75e0*/  IMAD R3, R38, R6, RZ ;  /* 0x0000000626037224 */ /* 0x000fe400078e02ff */
[-C--:B------:R-:W-:Y:S01]  /*75f0*/  IMAD R2, R4, R40.reuse, R2 ;  /* 0x0000002804027224 */ /* 0x080fe200078e0202 */
[----:B------:R-:W-:Y:S01]  /*7600*/  SHF.R.S32.HI R4, RZ, 0x18, R48 ;  /* 0x00000018ff047819 */ /* 0x000fe20000011430 */
[----:B------:R-:W-:Y:S02]  /*7610*/  IMAD R7, R38, R7, RZ ;  /* 0x0000000726077224 */ /* 0x000fe400078e02ff */
[-C--:B------:R-:W-:Y:S02]  /*7620*/  IMAD R3, R5, R40.reuse, R3 ;  /* 0x0000002805037224 */ /* 0x080fe400078e0203 */
[----:B------:R-:W-:Y:S02]  /*7630*/  IMAD R7, R4, R40, R7 ;  /* 0x0000002804077224 */ /* 0x000fe400078e0207 */
[C---:B------:R-:W-:Y:S02]  /*7640*/  IMAD R6, R38.reuse, R11, RZ ;  /* 0x0000000b26067224 */ /* 0x040fe400078e02ff */
[C---:B------:R-:W-:Y:S01]  /*7650*/  IMAD R11, R38.reuse, R16, RZ ;  /* 0x00000010260b7224 */ /* 0x040fe200078e02ff */
[----:B------:R-:W-:Y:S01]  /*7660*/  I2IP.S8.S32.SAT R52, R7, R3, RZ ;  /* 0x0000000307347239 */ /* 0x000fe200000014ff */
[C---:B------:R-:W-:Y:S02]  /*7670*/  IMAD R16, R38.reuse, R21, RZ ;  /* 0x0000001526107224 */ /* 0x040fe400078e02ff */
[----:B------:R-:W-:Y:S01]  /*7680*/  IMAD R21, R38, R26, RZ ;  /* 0x0000001a26157224 */ /* 0x000fe200078e02ff */
[----:B------:R-:W-:Y:S01]  /*7690*/  I2IP.S8.S32.SAT R52, R2, R0, R52 ;  /* 0x0000000002347239 */ /* 0x000fe20000001434 */
[C---:B------:R-:W-:Y:S01]  /*76a0*/  IMAD R26, R38.reuse, R31, RZ ;  /* 0x0000001f261a7224 */ /* 0x040fe200078e02ff */
[----:B------:R-:W-:Y:S01]  /*76b0*/  SHF.R.S32.HI R2, RZ, 0x18, R49 ;  /* 0x00000018ff027819 */ /* 0x000fe20000011431 */
[C---:B------:R-:W-:Y:S02]  /*76c0*/  IMAD R3, R38.reuse, R8, RZ ;  /* 0x0000000826037224 */ /* 0x040fe400078e02ff */
[----:B------:R-:W-:Y:S02]  /*76d0*/  IMAD.SHL.U32 R31, R49, 0x100, RZ ;  /* 0x00000100311f7824 */ /* 0x000fe400078e00ff */
[C---:B------:R-:W-:Y:S02]  /*76e0*/  IMAD R8, R38.reuse, R13, RZ ;  /* 0x0000000d26087224 */ /* 0x040fe400078e02ff */
[C---:B------:R-:W-:Y:S01]  /*76f0*/  IMAD R13, R38.reuse, R18, RZ ;  /* 0x00000012260d7224 */ /* 0x040fe200078e02ff */
[----:B------:R-:W-:Y:S01]  /*7700*/  SHF.R.S32.HI R0, RZ, 0x18, R31 ;  /* 0x00000018ff007819 */ /* 0x000fe2000001141f */
[----:B------:R-:W-:Y:S01]  /*7710*/  IMAD R18, R38, R23, RZ ;  /* 0x0000001726127224 */ /* 0x000fe200078e02ff */
[----:B------:R-:W-:Y:S01]  /*7720*/  SHF.L.U32 R31, R50, 0x10, RZ ;  /* 0x00000010321f7819 */ /* 0x000fe200000006ff */
[C---:B------:R-:W-:Y:S02]  /*7730*/  IMAD R4, R38.reuse, R9, RZ ;  /* 0x0000000926047224 */ /* 0x040fe400078e02ff */
[C---:B------:R-:W-:Y:S01]  /*7740*/  IMAD R23, R38.reuse, R28, RZ ;  /* 0x0000001c26177224 */ /* 0x040fe200078e02ff */
[----:B------:R-:W-:Y:S01]  /*7750*/  SHF.R.S32.HI R31, RZ, 0x18, R31 ;  /* 0x00000018ff1f7819 */ /* 0x000fe2000001141f */
[C---:B------:R-:W-:Y:S02]  /*7760*/  IMAD R7, R38.reuse, R12, RZ ;  /* 0x0000000c26077224 */ /* 0x040fe400078e02ff */
[----:B------:R-:W-:Y:S01]  /*7770*/  IMAD R28, R38, R33, RZ ;  /* 0x00000021261c7224 */ /* 0x000fe200078e02ff */
[----:B------:R-:W-:Y:S01]  /*7780*/  PRMT R33, R50, 0x8880, RZ ;  /* 0x0000888032217816 */ /* 0x000fe200000000ff */
[----:B------:R-:W-:Y:S02]  /*7790*/  IMAD R3, R41, R40, R3 ;  /* 0x0000002829037224 */ /* 0x000fe400078e0203 */
[C---:B------:R-:W-:Y:S02]  /*77a0*/  IMAD R12, R38.reuse, R17, RZ ;  /* 0x00000011260c7224 */ /* 0x040fe400078e02ff */
[C---:B------:R-:W-:Y:S02]  /*77b0*/  IMAD R5, R38.reuse, R10, RZ ;  /* 0x0000000a26057224 */ /* 0x040fe400078e02ff */
[----:B------:R-:W-:Y:S02]  /*77c0*/  IMAD R17, R38, R22, RZ ;  /* 0x0000001626117224 */ /* 0x000fe400078e02ff */
[----:B------:R-:W-:Y:S02]  /*77d0*/  IMAD R4, R42, R40, R4 ;  /* 0x000000282a047224 */ /* 0x000fe400078e0204 */
[C---:B------:R-:W-:Y:S02]  /*77e0*/  IMAD R22, R38.reuse, R27, RZ ;  /* 0x0000001b26167224 */ /* 0x040fe400078e02ff */
[----:B------:R-:W-:Y:S01]  /*77f0*/  IMAD R27, R38, R32, RZ ;  /* 0x00000020261b7224 */ /* 0x000fe200078e02ff */
[----:B------:R-:W-:Y:S01]  /*7800*/  SHF.L.U32 R32, R50, 0x8, RZ ;  /* 0x0000000832207819 */ /* 0x000fe200000006ff */
[-C--:B------:R-:W-:Y:S02]  /*7810*/  IMAD R5, R0, R40.reuse, R5 ;  /* 0x0000002800057224 */ /* 0x080fe400078e0205 */
[----:B------:R-:W-:Y:S01]  /*7820*/  IMAD.MOV.U32 R0, RZ, RZ, R33 ;  /* 0x000000ffff007224 */ /* 0x000fe200078e0021 */
[----:B------:R-:W-:Y:S01]  /*7830*/  SHF.R.S32.HI R32, RZ, 0x18, R32 ;  /* 0x00000018ff207819 */ /* 0x000fe20000011420 */
[-C--:B------:R-:W-:Y:S01]  /*7840*/  IMAD R6, R2, R40.reuse, R6 ;  /* 0x0000002802067224 */ /* 0x080fe200078e0206 */
[----:B------:R-:W-:Y:S01]  /*7850*/  SHF.R.S32.HI R2, RZ, 0x18, R50 ;  /* 0x00000018ff027819 */ /* 0x000fe20000011432 */
[----:B------:R-:W-:Y:S01]  /*7860*/  IMAD R7, R0, R40, R7 ;  /* 0x0000002800077224 */ /* 0x000fe200078e0207 */
[----:B------:R-:W-:Y:S01]  /*7870*/  PRMT R0, R51, 0x8880, RZ ;  /* 0x0000888033007816 */ /* 0x000fe200000000ff */
[----:B------:R-:W-:Y:S01]  /*7880*/  IMAD R9, R38, R14, RZ ;  /* 0x0000000e26097224 */ /* 0x000fe200078e02ff */
[----:B------:R-:W-:Y:S01]  /*7890*/  I2IP.S8.S32.SAT R6, R6, R5, RZ ;  /* 0x0000000506067239 */ /* 0x000fe200000014ff */
[-C--:B------:R-:W-:Y:S01]  /*78a0*/  IMAD R8, R31, R40.reuse, R8 ;  /* 0x000000281f087224 */ /* 0x080fe200078e0208 */
[C---:B------:R-:W-:Y:S01]  /*78b0*/  SHF.L.U32 R31, R51.reuse, 0x8, RZ ;  /* 0x00000008331f7819 */ /* 0x040fe200000006ff */
[----:B------:R-:W-:Y:S01]  /*78c0*/  IMAD R10, R38, R15, RZ ;  /* 0x0000000f260a7224 */ /* 0x000fe200078e02ff */
[----:B------:R-:W-:Y:S01]  /*78d0*/  I2IP.S8.S32.SAT R53, R4, R3, R6 ;  /* 0x0000000304357239 */ /* 0x000fe20000001406 */
[-C--:B------:R-:W-:Y:S01]  /*78e0*/  IMAD R9, R32, R40.reuse, R9 ;  /* 0x0000002820097224 */ /* 0x080fe200078e0209 */
[----:B------:R-:W-:Y:S01]  /*78f0*/  SHF.R.S32.HI R5, RZ, 0x18, R31 ;  /* 0x00000018ff057819 */ /* 0x000fe2000001141f */
[-C--:B------:R-:W-:Y:S01]  /*7900*/  IMAD R10, R2, R40.reuse, R10 ;  /* 0x00000028020a7224 */ /* 0x080fe200078e020a */
[----:B------:R-:W-:Y:S01]  /*7910*/  SHF.L.U32 R2, R51, 0x10, RZ ;  /* 0x0000001033027819 */ /* 0x000fe200000006ff */
[----:B------:R-:W-:Y:S01]  /*7920*/  IMAD R11, R0, R40, R11 ;  /* 0x00000028000b7224 */ /* 0x000fe200078e020b */
[----:B------:R-:W-:Y:S01]  /*7930*/  SHF.R.S32.HI R0, RZ, 0x18, R51 ;  /* 0x00000018ff007819 */ /* 0x000fe20000011433 */
[C---:B------:R-:W-:Y:S01]  /*7940*/  IMAD R15, R38.reuse, R20, RZ ;  /* 0x00000014260f7224 */ /* 0x040fe200078e02ff */
[----:B------:R-:W-:Y:S01]  /*7950*/  SHF.R.S32.HI R2, RZ, 0x18, R2 ;  /* 0x00000018ff027819 */ /* 0x000fe20000011402 */
[C---:B------:R-:W-:Y:S01]  /*7960*/  IMAD R14, R38.reuse, R19, RZ ;  /* 0x00000013260e7224 */ /* 0x040fe200078e02ff */
[C---:B------:R-:W-:Y:S01]  /*7970*/  SHF.L.U32 R4, R45.reuse, 0x10, RZ ;  /* 0x000000102d047819 */ /* 0x040fe200000006ff */
[----:B------:R-:W-:Y:S01]  /*7980*/  IMAD R19, R38, R24, RZ ;  /* 0x0000001826137224 */ /* 0x000fe200078e02ff */
[----:B------:R-:W-:Y:S01]  /*7990*/  PRMT R3, R45, 0x8880, RZ ;  /* 0x000088802d037816 */ /* 0x000fe200000000ff */
[-C--:B------:R-:W-:Y:S01]  /*79a0*/  IMAD R12, R2, R40.reuse, R12 ;  /* 0x00000028020c7224 */ /* 0x080fe200078e020c */
[----:B------:R-:W-:Y:S01]  /*79b0*/  PRMT R2, R44, 0x8880, RZ ;  /* 0x000088802c027816 */ /* 0x000fe200000000ff */
[-C--:B------:R-:W-:Y:S01]  /*79c0*/  IMAD R13, R5, R40.reuse, R13 ;  /* 0x00000028050d7224 */ /* 0x080fe200078e020d */
[----:B------:R-:W-:Y:S01]  /*79d0*/  SHF.R.S32.HI R4, RZ, 0x18, R4 ;  /* 0x00000018ff047819 */ /* 0x000fe20000011404 */
[----:B------:R-:W-:Y:S01]  /*79e0*/  IMAD R14, R0, R40, R14 ;  /* 0x00000028000e7224 */ /* 0x000fe200078e020e */
[----:B------:R-:W-:Y:S01]  /*79f0*/  MOV R0, R2 ;  /* 0x0000000200007202 */ /* 0x000fe20000000f00 */
[----:B------:R-:W-:Y:S01]  /*7a00*/  IMAD.U32 R5, R44, 0x10000, RZ ;  /* 0x000100002c057824 */ /* 0x000fe200078e00ff */
[----:B------:R-:W-:Y:S01]  /*7a10*/  I2IP.S8.S32.SAT R9, R10, R9, RZ ;  /* 0x000000090a097239 */ /* 0x000fe200000014ff */
[----:B------:R-:W-:Y:S01]  /*7a20*/  IMAD R20, R38, R25, RZ ;  /* 0x0000001926147224 */ /* 0x000fe200078e02ff */
[----:B------:R-:W-:Y:S01]  /*7a30*/  I2IP.S8.S32.SAT R13, R14, R13, RZ ;  /* 0x0000000d0e0d7239 */ /* 0x000fe200000014ff */
[----:B------:R-:W-:Y:S01]  /*7a40*/  IMAD R15, R0, R40, R15 ;  /* 0x00000028000f7224 */ /* 0x000fe200078e020f */
[----:B------:R-:W-:Y:S01]  /*7a50*/  SHF.R.S32.HI R2, RZ, 0x18, R5 ;  /* 0x00000018ff027819 */ /* 0x000fe20000011405 */
[----:B------:R-:W-:Y:S01]  /*7a60*/  IMAD R24, R38, R29, RZ ;  /* 0x0000001d26187224 */ /* 0x000fe200078e02ff */
[----:B------:R-:W-:Y:S01]  /*7a70*/  SHF.L.U32 R0, R44, 0x8, RZ ;  /* 0x000000082c007819 */ /* 0x000fe200000006ff */
[----:B------:R-:W-:Y:S01]  /*7a80*/  IMAD R25, R38, R30, RZ ;  /* 0x0000001e26197224 */ /* 0x000fe200078e02ff */
[----:B------:R-:W-:Y:S01]  /*7a90*/  I2IP.S8.S32.SAT R54, R8, R7, R9 ;  /* 0x0000000708367239 */ /* 0x000fe20000001409 */
[----:B------:R-:W-:Y:S01]  /*7aa0*/  IMAD R16, R2, R40, R16 ;  /* 0x0000002802107224 */ /* 0x000fe200078e0210 */
[----:B------:R-:W-:Y:S01]  /*7ab0*/  SHF.R.S32.HI R0, RZ, 0x18, R0 ;  /* 0x00000018ff007819 */ /* 0x000fe20000011400 */
[----:B------:R-:W-:Y:S01]  /*7ac0*/  IMAD R29, R38, R34, RZ ;  /* 0x00000022261d7224 */ /* 0x000fe200078e02ff */
[----:B------:R-:W-:Y:S01]  /*7ad0*/  SHF.R.S32.HI R2, RZ, 0x18, R44 ;  /* 0x00000018ff027819 */ /* 0x000fe2000001142c */
[----:B------:R-:W-:Y:S01]  /*7ae0*/  IMAD.SHL.U32 R5, R45, 0x100, RZ ;  /* 0x000001002d057824 */ /* 0x000fe200078e00ff */
[----:B------:R-:W-:Y:S01]  /*7af0*/  I2IP.S8.S32.SAT R55, R12, R11, R13 ;  /* 0x0000000b0c377239 */ /* 0x000fe2000000140d */
[-C--:B------:R-:W-:Y:S02]  /*7b00*/  IMAD R17, R0, R40.reuse, R17 ;  /* 0x0000002800117224 */ /* 0x080fe400078e0211 */
[-C--:B------:R-:W-:Y:S01]  /*7b10*/  IMAD R18, R2, R40.reuse, R18 ;  /* 0x0000002802127224 */ /* 0x080fe200078e0212 */
[----:B------:R-:W-:Y:S01]  /*7b20*/  SHF.R.S32.HI R0, RZ, 0x18, R5 ;  /* 0x00000018ff007819 */ /* 0x000fe20000011405 */
[-C--:B------:R-:W-:Y:S01]  /*7b30*/  IMAD R19, R3, R40.reuse, R19 ;  /* 0x0000002803137224 */ /* 0x080fe200078e0213 */
[----:B------:R-:W-:Y:S01]  /*7b40*/  SHF.R.S32.HI R2, RZ, 0x18, R45 ;  /* 0x00000018ff027819 */ /* 0x000fe2000001142d */
[-C--:B------:R-:W-:Y:S01]  /*7b50*/  IMAD R20, R4, R40.reuse, R20 ;  /* 0x0000002804147224 */ /* 0x080fe200078e0214 */
[----:B------:R-:W-:Y:S01]  /*7b60*/  SHF.L.U32 R4, R46, 0x10, RZ ;  /* 0x000000102e047819 */ /* 0x000fe200000006ff */
[-C--:B------:R-:W-:Y:S01]  /*7b70*/  IMAD R21, R0, R40.reuse, R21 ;  /* 0x0000002800157224 */ /* 0x080fe200078e0215 */
[C---:B------:R-:W-:Y:S01]  /*7b80*/  PRMT R0, R46.reuse, 0x8880, RZ ;  /* 0x000088802e007816 */ /* 0x040fe200000000ff */
[----:B------:R1:W-:Y:S01]  /*7b90*/  STS.128 [R69+UR44+0x2400], R52 ;  /* 0x0024003445007988 */ /* 0x0003e20008000c2c */
[----:B------:R-:W-:Y:S01]  /*7ba0*/  SHF.L.U32 R3, R46, 0x8, RZ ;  /* 0x000000082e037819 */ /* 0x000fe200000006ff */
[-C--:B------:R-:W-:Y:S01]  /*7bb0*/  IMAD R22, R2, R40.reuse, R22 ;  /* 0x0000002802167224 */ /* 0x080fe200078e0216 */
[----:B------:R-:W-:Y:S01]  /*7bc0*/  SHF.R.S32.HI R2, RZ, 0x18, R4 ;  /* 0x00000018ff027819 */ /* 0x000fe20000011404 */
[-C--:B------:R-:W-:Y:S01]  /*7bd0*/  IMAD R23, R0, R40.reuse, R23 ;  /* 0x0000002800177224 */ /* 0x080fe200078e0217 */
[----:B------:R-:W-:Y:S01]  /*7be0*/  SHF.R.S32.HI R3, RZ, 0x18, R3 ;  /* 0x00000018ff037819 */ /* 0x000fe20000011403 */
[----:B------:R-:W-:Y:S01]  /*7bf0*/  IMAD R30, R38, R35, RZ ;  /* 0x00000023261e7224 */ /* 0x000fe200078e02ff */
[----:B------:R-:W-:Y:S01]  /*7c00*/  SHF.R.S32.HI R0, RZ, 0x18, R46 ;  /* 0x00000018ff007819 */ /* 0x000fe2000001142e */
[-C--:B------:R-:W-:Y:S01]  /*7c10*/  IMAD R24, R2, R40.reuse, R24 ;  /* 0x0000002802187224 */ /* 0x080fe200078e0218 */
[----:B------:R-:W-:Y:S01]  /*7c20*/  PRMT R2, R47, 0x8880, RZ ;  /* 0x000088802f027816 */ /* 0x000fe200000000ff */
[-C--:B------:R-:W-:Y:S01]  /*7c30*/  IMAD R25, R3, R40.reuse, R25 ;  /* 0x0000002803197224 */ /* 0x080fe200078e0219 */
[C---:B------:R-:W-:Y:S01]  /*7c40*/  SHF.L.U32 R3, R47.reuse, 0x10, RZ ;  /* 0x000000102f037819 */ /* 0x040fe200000006ff */
[----:B------:R-:W-:Y:S01]  /*7c50*/  IMAD.SHL.U32 R4, R47, 0x100, RZ ;  /* 0x000001002f047824 */ /* 0x000fe200078e00ff */
[----:B------:R-:W-:Y:S01]  /*7c60*/  SHF.R.S32.HI R5, RZ, 0x18, R47 ;  /* 0x00000018ff057819 */ /* 0x000fe2000001142f */
[-C--:B------:R-:W-:Y:S01]  /*7c70*/  IMAD R26, R0, R40.reuse, R26 ;  /* 0x00000028001a7224 */ /* 0x080fe200078e021a */
[----:B------:R-:W-:Y:S01]  /*7c80*/  SHF.R.S32.HI R3, RZ, 0x18, R3 ;  /* 0x00000018ff037819 */ /* 0x000fe20000011403 */
[-C--:B------:R-:W-:Y:S01]  /*7c90*/  IMAD R27, R2, R40.reuse, R27 ;  /* 0x00000028021b7224 */ /* 0x080fe200078e021b */
[----:B------:R-:W-:Y:S02]  /*7ca0*/  SHF.R.S32.HI R4, RZ, 0x18, R4 ;  /* 0x00000018ff047819 */ /* 0x000fe40000011404 */
[----:B------:R-:W-:Y:S01]  /*7cb0*/  I2IP.S8.S32.SAT R17, R18, R17, RZ ;  /* 0x0000001112117239 */ /* 0x000fe200000014ff */
[-C--:B------:R-:W-:Y:S01]  /*7cc0*/  IMAD R28, R3, R40.reuse, R28 ;  /* 0x00000028031c7224 */ /* 0x080fe200078e021c */
[----:B------:R-:W-:Y:S01]  /*7cd0*/  I2IP.S8.S32.SAT R21, R22, R21, RZ ;  /* 0x0000001516157239 */ /* 0x000fe200000014ff */
[-C--:B------:R-:W-:Y:S01]  /*7ce0*/  IMAD R29, R4, R40.reuse, R29 ;  /* 0x00000028041d7224 */ /* 0x080fe200078e021d */
[----:B------:R-:W-:Y:S01]  /*7cf0*/  I2IP.S8.S32.SAT R16, R16, R15, R17 ;  /* 0x0000000f10107239 */ /* 0x000fe20000001411 */
[----:B------:R-:W-:Y:S01]  /*7d00*/  IMAD R30, R5, R40, R30 ;  /* 0x00000028051e7224 */ /* 0x000fe200078e021e */
[----:B------:R-:W-:Y:S02]  /*7d10*/  I2IP.S8.S32.SAT R17, R20, R19, R21 ;  /* 0x0000001314117239 */ /* 0x000fe40000001415 */
[----:B------:R-:W-:Y:S02]  /*7d20*/  I2IP.S8.S32.SAT R18, R26, R25, RZ ;  /* 0x000000191a127239 */ /* 0x000fe400000014ff */
[----:B------:R-:W-:Y:S02]  /*7d30*/  I2IP.S8.S32.SAT R19, R30, R29, RZ ;  /* 0x0000001d1e137239 */ /* 0x000fe400000014ff */
[----:B------:R-:W-:Y:S02]  /*7d40*/  IADD3 R2, PT, PT, R69, UR44, RZ ;  /* 0x0000002c45027c10 */ /* 0x000fe4000fffe0ff */
[----:B------:R-:W-:Y:S02]  /*7d50*/  SHF.L.U32 R0, R81, 0x4, RZ ;  /* 0x0000000451007819 */ /* 0x000fe400000006ff */
[----:B------:R-:W-:Y:S02]  /*7d60*/  I2IP.S8.S32.SAT R18, R24, R23, R18 ;  /* 0x0000001718127239 */ /* 0x000fe40000001412 */
[----:B------:R-:W-:Y:S02]  /*7d70*/  I2IP.S8.S32.SAT R19, R28, R27, R19 ;  /* 0x0000001b1c137239 */ /* 0x000fe40000001413 */
[----:B------:R-:W-:Y:S02]  /*7d80*/  IADD3 R89, PT, PT, R2, R0, RZ ;  /* 0x0000000002597210 */ /* 0x000fe40007ffe0ff */
[----:B------:R-:W-:Y:S02]  /*7d90*/  LEA R3, R83, UR44, 0x3 ;  /* 0x0000002c53037c11 */ /* 0x000fe4000f8e18ff */
[----:B------:R-:W-:Y:S01]  /*7da0*/  @P6 SHF.L.U32 R4, R82, 0x1f, RZ ;  /* 0x0000001f52046819 */ /* 0x000fe200000006ff */
[----:B------:R1:W-:Y:S01]  /*7db0*/  STS.128 [R89+0x2410], R16 ;  /* 0x0024101059007388 */ /* 0x0003e20000000c00 */
[----:B------:R-:W-:Y:S01]  /*7dc0*/  @!PT LDS RZ, [RZ] ;  /* 0x00000000fffff984 */ /* 0x000fe20000000800 */
[----:B------:R-:W-:Y:S01]  /*7dd0*/  @!PT LDS RZ, [RZ] ;  /* 0x00000000fffff984 */ /* 0x000fe20000000800 */
[----:B------:R-:W-:Y:S01]  /*7de0*/  @!PT LDS RZ, [RZ] ;  /* 0x00000000fffff984 */ /* 0x000fe20000000800 */
[----:B------:R-:W-:Y:S01]  /*7df0*/  @!PT LDS RZ, [RZ] ;  /* 0x00000000fffff984 */ /* 0x000fe20000000800 */
[----:B------:R2:W-:Y:S07]  /*7e00*/  MEMBAR.ALL.CTA ;  /* 0x0000000000007992 */ /* 0x0005ee0000008000 */
[----:B--2---:R-:W2:Y:S02]  /*7e10*/  FENCE.VIEW.ASYNC.S ;  /* 0x00000000000073c6 */ /* 0x004ea40000000000 */
[----:B--2---:R-:W-:Y:S06]  /*7e20*/  BAR.SYNC.DEFER_BLOCKING 0x1, 0x80 ;  /* 0x0042000000007b1d */ /* 0x004fec0000010000 */
[----:B------:R-:W-:Y:S05]  /*7e30*/  @P0 BRA `(.L_x_133) ;  /* 0x0000000000280947 */ /* 0x000fea0003800000 */
[----:B------:R-:W2:Y:S01]  /*7e40*/  LDCU.64 UR6, c[0x0][0x348] ;  /* 0x00006900ff0677ac */ /* 0x000ea20008000a00 */
[----:B------:R-:W-:Y:S01]  /*7e50*/  UIADD3 UR4, UPT, UPT, UR44, 0x2400, URZ ;  /* 0x000024002c047890 */ /* 0x000fe2000fffe0ff */
[----:B------:R-:W-:Y:S05]  /*7e60*/  UMOV UR51, UR36 ;  /* 0x0000002400337c82 */ /* 0x000fea0008000000 */
[----:B------:R-:W-:Y:S04]  /*7e70*/  MOV R87, UR4 ;  /* 0x0000000400577c02 */ /* 0x000fe80008000f00 */
[----:B------:R-:W-:Y:S01]  /*7e80*/  R2UR UR48, R87 ;  /* 0x00000000573072ca */ /* 0x000fe200000e0000 */
[----:B--2---:R-:W-:Y:S04]  /*7e90*/  UIADD3 UR4, UP0, UPT, UR6, 0x680, URZ ;  /* 0x0000068006047890 */ /* 0x004fe8000ff1e0ff */
[----:B------:R-:W-:Y:S09]  /*7ea0*/  UIADD3.X UR5, UPT, UPT, URZ, UR7, URZ, UP0, !UPT ;  /* 0x00000007ff057290 */ /* 0x000ff200087fe4ff */
[----:B------:R2:W-:Y:S01]  /*7eb0*/  UTMASTG.3D [UR48], [UR4] ;  /* 0x00000030040073b5 */ /* 0x0005e20008010000 */
[----:B------:R0:W-:Y:S01]  /*7ec0*/  UTMACMDFLUSH ;  /* 0x00000000000079b7 */ /* 0x0001e20000000000 */
[----:B--2---:R-:W-:Y:S04]  /*7ed0*/  DEPBAR.LE SB0, 0x1 ;  /* 0x000080400000791a */ /* 0x004fe80000000000 */
.L_x_133:
[----:B------:R-:W-:Y:S05]  /*7ee0*/  BSYNC.RECONVERGENT B0 ;  /* 0x0000000000007941 */ /* 0x000fea0003800200 */
.L_x_132:
[----:B------:R-:W-:Y:S06]  /*7ef0*/  BAR.SYNC.DEFER_BLOCKING 0x1, 0x80 ;  /* 0x0042000000007b1d */ /* 0x000fec0000010000 */
[----:B------:R-:W2:Y:S01]  /*7f00*/  @P6 SYNCS.PHASECHK.TRANS64.TRYWAIT P0, [R3+URZ+0x220], R4 ;  /* 0x00022004030065a7 */ /* 0x000ea200080011ff */
[----:B------:R-:W-:Y:S01]  /*7f10*/  BSSY B1, `(.L_x_134) ;  /* 0x000001f000017945 */ /* 0x000fe20003800000 */
[----:B--2---:R-:W-:Y:S03]  /*7f20*/  @P6 SEL R56, RZ, 0x1, !P0 ;  /* 0x00000001ff386807 */ /* 0x004fe60004000000 */
[----:B------:R-:W-:Y:S05]  /*7f30*/  @!P6 BRA `(.L_x_135) ;  /* 0x000000000070e947 */ /* 0x000fea0003800000 */
[----:B------:R-:W-:Y:S01]  /*7f40*/  ISETP.NE.AND P1, PT, R57, RZ, PT ;  /* 0x000000ff3900720c */ /* 0x000fe20003f25270 */
[----:B------:R-:W-:Y:S01]  /*7f50*/  BSSY B0, `(.L_x_136) ;  /* 0x0000008000007945 */ /* 0x000fe20003800000 */
[----:B------:R-:W-:Y:S11]  /*7f60*/  ISETP.NE.AND P0, PT, R56, RZ, PT ;  /* 0x000000ff3800720c */ /* 0x000ff60003f05270 */
[----:B------:R-:W-:Y:S04]  /*7f70*/  @P1 IMAD R2, R83, 0x1000, R2 ;  /* 0x0000100053021824 */ /* 0x000fe800078e0202 */
[----:B------:R-:W-:Y:S01]  /*7f80*/  @P1 IMAD.IADD R4, R0, 0x1, R2 ;  /* 0x0000000100041824 */ /* 0x000fe200078e0202 */
[----:B------:R-:W-:Y:S06]  /*7f90*/  @P0 BRA `(.L_x_137) ;  /* 0x00000000000c0947 */ /* 0x000fec0003800000 */
[----:B------:R-:W-:Y:S04]  /*7fa0*/  SHF.L.U32 R0, R82, 0x1f, RZ ;  /* 0x0000001f52007819 */ /* 0x000fe800000006ff */
[----:B------:R-:W2:Y:S02]  /*7fb0*/  SYNCS.PHASECHK.TRANS64.TRYWAIT P0, [R3+URZ+0x220], R0 ;  /* 0x00022000030075a7 */ /* 0x000ea400080011ff */
[----:B--2---:R-:W-:Y:S05]  /*7fc0*/  @!P0 BRA `(.L_x_138) ;  /* 0x00000020009c8947 */ /* 0x004fea0003800000 */
.L_x_137:
[----:B------:R-:W-:Y:S05]  /*7fd0*/  BSYNC B0 ;  /* 0x0000000000007941 */ /* 0x000fea0003800000 */
.L_x_136:
[----:B------:R-:W-:Y:S01]  /*7fe0*/  ISETP.NE.AND P0, PT, R57, RZ, PT ;  /* 0x000000ff3900720c */ /* 0x000fe20003f05270 */
[----:B--2---:R-:W-:Y:S02]  /*7ff0*/  VIADD R3, R3, 0x230 ;  /* 0x0000023003037836 */ /* 0x004fe40000000000 */
[----:B------:R-:W-:Y:S02]  /*8000*/  IMAD.U32 R0, RZ, RZ, UR45 ;  /* 0x0000002dff007e24 */ /* 0x000fe4000f8e00ff */
[----:B------:R-:W-:Y:S03]  /*8010*/  VIADD R83, R83, 0x1 ;  /* 0x0000000153537836 */ /* 0x000fe60000000000 */
[----:B------:R-:W-:Y:S05]  /*8020*/  PRMT R0, R0, 0x654, R3 ;  /* 0x0000065400007816 */ /* 0x000fea0000000003 */
[----:B------:R2:W3:Y:S04]  /*8030*/  @P0 LDS.128 R48, [R2+0x400] ;  /* 0x0004000002300984 */ /* 0x0004e80000000c00 */
[----:B------:R2:W4:Y:S01]  /*8040*/  @P0 LDS.128 R44, [R4+0x410] ;  /* 0x00041000042c0984 */ /* 0x0005220000000c00 */
        /* <DEDUP_REMOVED lines=10> */
[----:B--23--:R-:W-:Y:S02]  /*80f0*/  LOP3.LUT R82, R82, R0, RZ, 0x3c, !PT ;  /* 0x0000000052527212 */ /* 0x00cfe400078e3cff */
.L_x_135:
[----:B------:R-:W-:Y:S05]  /*8100*/  BSYNC B1 ;  /* 0x0000000000017941 */ /* 0x000fea0003800000 */
.L_x_134:
[----:B------:R-:W-:Y:S05]  /*8110*/  VIADD R0, R39, 0x40 ;  /* 0x0000004027007836 */ /* 0x000fea0000000000 */
[----:B------:R-:W-:Y:S04]  /*8120*/  SHF.R.U32.HI R0, RZ, 0x15, R0 ;  /* 0x00000015ff007819 */ /* 0x000fe80000011600 */
[----:B------:R-:W-:Y:S11]  /*8130*/  LOP3.LUT P0, RZ, R0, 0x3, R79, 0x48, !PT ;  /* 0x0000000300ff7812 */ /* 0x000ff6000780484f */
[----:B------:R-:W-:Y:S02]  /*8140*/  @!UPT UIADD3 URZ, UPT, UPT, URZ, URZ, URZ ;  /* 0x000000fffffff290 */ /* 0x000fe4000fffe0ff */
[----:B------:R-:W-:Y:S05]  /*8150*/  @!P0 BRA `(.L_x_139) ;  /* 0x0000000000408947 */ /* 0x000fea0003800000 */
[----:B------:R-:W2:Y:S01]  /*8160*/  LDCU.64 UR8, c[0x4][0x70] ;  /* 0x01000e00ff0877ac */ /* 0x000ea20008000a00 */
[----:B------:R-:W-:Y:S01]  /*8170*/  MOV R3, 0x0 ;  /* 0x0000000000037802 */ /* 0x000fe20000000f00 */
[----:B------:R-:W-:Y:S02]  /*8180*/  HFMA2 R12, -RZ, RZ, 0, 5.9604644775390625e-08 ;  /* 0x00000001ff0c7431 */ /* 0x000fe400000001ff */
[----:B------:R-:W-:Y:S02]  /*8190*/  IMAD.MOV.U32 R8, RZ, RZ, 0x192 ;  /* 0x00000192ff087424 */ /* 0x000fe400078e00ff */
[----:B------:R-:W-:Y:S01]  /*81a0*/  IMAD.MOV.U32 R13, RZ, RZ, RZ ;  /* 0x000000ffff0d7224 */ /* 0x000fe200078e00ff */
[----:B------:R-:W3:Y:S01]  /*81b0*/  LDCU.64 UR6, c[0x4][0x78] ;  /* 0x01000f00ff0677ac */ /* 0x000ee20008000a00 */
[----:B------:R-:W1:Y:S01]  /*81c0*/  LDC.64 R2, c[0x4][R3] ;  /* 0x0100000003027b82 */ /* 0x000e620000000a00 */
[----:B------:R-:W5:Y:S01]  /*81d0*/  LDCU.64 UR4, c[0x4][0x10] ;  /* 0x01000200ff0477ac */ /* 0x000f620008000a00 */
[----:B--2---:R-:W-:Y:S01]  /*81e0*/  MOV R5, UR9 ;  /* 0x0000000900057c02 */ /* 0x004fe20008000f00 */
[----:B------:R-:W-:Y:S01]  /*81f0*/  IMAD.U32 R4, RZ, RZ, UR8 ;  /* 0x00000008ff047e24 */ /* 0x000fe2000f8e00ff */
[----:B---3--:R-:W-:Y:S01]  /*8200*/  MOV R7, UR7 ;  /* 0x0000000700077c02 */ /* 0x008fe20008000f00 */
[----:B------:R-:W-:Y:S01]  /*8210*/  IMAD.U32 R6, RZ, RZ, UR6 ;  /* 0x00000006ff067e24 */ /* 0x000fe2000f8e00ff */
[----:B-----5:R-:W-:Y:S01]  /*8220*/  MOV R11, UR5 ;  /* 0x00000005000b7c02 */ /* 0x020fe20008000f00 */
[----:B------:R-:W-:Y:S02]  /*8230*/  IMAD.U32 R10, RZ, RZ, UR4 ;  /* 0x00000004ff0a7e24 */ /* 0x000fe4000f8e00ff */
[----:B------:R-:W-:Y:S07]  /*8240*/  LEPC R20, `(.L_x_139) ;  /* 0x000000001014794e */ /* 0x000fee0000000000 */
[----:B-1--4-:R-:W-:Y:S05]  /*8250*/  CALL.ABS.NOINC R2 ;  /* 0x0000000002007343 */ /* 0x012fea0003c00000 */
.L_x_139:
[----:B------:R-:W-:Y:S01]  /*8260*/  ISETP.NE.AND P0, PT, R88, RZ, PT ;  /* 0x000000ff5800720c */ /* 0x000fe20003f05270 */
[----:B------:R-:W-:Y:S05]  /*8270*/  WARPSYNC.ALL ;  /* 0x0000000000007948 */ /* 0x000fea0003800000 */
[----:B------:R-:W-:Y:S01]  /*8280*/  IMAD.SHL.U32 R66, R49, 0x100, RZ ;  /* 0x0000010031427824 */ /* 0x000fe200078e00ff */
[----:B------:R-:W-:Y:S01]  /*8290*/  R2UR UR4, R39 ;  /* 0x00000000270472ca */ /* 0x000fe200000e0000 */
[----:B------:R-:W-:Y:S01]  /*82a0*/  IMAD.SHL.U32 R60, R51, 0x100, RZ ;  /* 0x00000100333c7824 */ /* 0x000fe200078e00ff */
[C---:B------:R-:W-:Y:S01]  /*82b0*/  SHF.L.U32 R2, R48.reuse, 0x10, RZ ;  /* 0x0000001030027819 */ /* 0x040fe200000006ff */
[----:B-1--4-:R-:W-:Y:S01]  /*82c0*/  IMAD.SHL.U32 R54, R45, 0x100, RZ ;  /* 0x000001002d367824 */ /* 0x012fe200078e00ff */
[C---:B------:R-:W-:Y:S01]  /*82d0*/  PRMT R0, R48.reuse, 0x8880, RZ ;  /* 0x0000888030007816 */ /* 0x040fe200000000ff */
[----:B------:R-:W-:Y:S01]  /*82e0*/  BSSY.RECONVERGENT B0, `(.L_x_140) ;  /* 0x000009f000007945 */ /* 0x000fe20003800200 */
[----:B------:R-:W-:Y:S02]  /*82f0*/  SHF.L.U32 R3, R48, 0x8, RZ ;  /* 0x0000000830037819 */ /* 0x000fe400000006ff */
[----:B------:R-:W-:Y:S02]  /*8300*/  SHF.R.S32.HI R2, RZ, 0x18, R2 ;  /* 0x00000018ff027819 */ /* 0x000fe40000011402 */
[----:B------:R-:W-:Y:S02]  /*8310*/  PRMT R68, R49, 0x8880, RZ ;  /* 0x0000888031447816 */ /* 0x000fe400000000ff */
[----:B------:R-:W-:Y:S01]  /*8320*/  SHF.R.S32.HI R3, RZ, 0x18, R3 ;  /* 0x00000018ff037819 */ /* 0x000fe20000011403 */
[----:B------:R-:W-:Y:S01]  /*8330*/  LDTM.16dp32bit_t0_t15.x32 R4, tmem[UR4+0x40] ;  /* 0x00004004000479ee */ /* 0x000fe20008a80000 */
[----:B------:R-:W1:Y:S01]  /*8340*/  LDTM.16dp32bit_t16_t31.x32 R4, tmem[UR4+0x60] ;  /* 0x00006004000479ee */ /* 0x000e620008aa0000 */
[----:B------:R-:W-:Y:S01]  /*8350*/  NOP ;  /* 0x0000000000007918 */ /* 0x000fe20000000000 */
[C---:B------:R-:W-:Y:S02]  /*8360*/  SHF.L.U32 R63, R50.reuse, 0x8, RZ ;  /* 0x00000008323f7819 */ /* 0x040fe400000006ff */
[C---:B------:R-:W-:Y:S02]  /*8370*/  PRMT R62, R51.reuse, 0x8880, RZ ;  /* 0x00008880333e7816 */ /* 0x040fe400000000ff */
[----:B------:R-:W-:Y:S02]  /*8380*/  SHF.L.U32 R61, R51, 0x10, RZ ;  /* 0x00000010333d7819 */ /* 0x000fe400000006ff */
[----:B------:R-:W-:Y:S02]  /*8390*/  R2UR UR5, R43 ;  /* 0x000000002b0572ca */ /* 0x000fe400000e0000 */
[----:B------:R-:W-:Y:S01]  /*83a0*/  SHF.R.S32.HI R39, RZ, 0x18, R48 ;  /* 0x00000018ff277819 */ /* 0x000fe20000011430 */
[----:B------:R-:W-:Y:S01]  /*83b0*/  IMAD.SHL.U32 R48, R47, 0x100, RZ ;  /* 0x000001002f307824 */ /* 0x000fe200078e00ff */
[----:B------:R-:W-:Y:S02]  /*83c0*/  SHF.L.U32 R67, R49, 0x10, RZ ;  /* 0x0000001031437819 */ /* 0x000fe400000006ff */
[C---:B------:R-:W-:Y:S02]  /*83d0*/  PRMT R65, R50.reuse, 0x8880, RZ ;  /* 0x0000888032417816 */ /* 0x040fe400000000ff */
[----:B------:R-:W-:Y:S02]  /*83e0*/  SHF.R.S32.HI R41, RZ, 0x18, R49 ;  /* 0x00000018ff297819 */ /* 0x000fe40000011431 */
[----:B------:R-:W-:Y:S02]  /*83f0*/  SHF.L.U32 R64, R50, 0x10, RZ ;  /* 0x0000001032407819 */ /* 0x000fe400000006ff */
[----:B------:R-:W-:Y:S01]  /*8400*/  SHF.R.S32.HI R42, RZ, 0x18, R50 ;  /* 0x00000018ff2a7819 */ /* 0x000fe20000011432 */
[----:B------:R-:W-:Y:S01]  /*8410*/  UIADD3 UR4, UPT, UPT, UR5, 0x290, URZ ;  /* 0x0000029005047890 */ /* 0x000fe2000fffe0ff */
[----:B------:R-:W-:Y:S01]  /*8420*/  PRMT R59, R44, 0x8880, RZ ;  /* 0x000088802c3b7816 */ /* 0x000fe200000000ff */
[C---:B-1----:R-:W-:Y:S02]  /*8430*/  IMAD R4, R38.reuse, R4, RZ ;  /* 0x0000000426047224 */ /* 0x042fe400078e02ff */
[----:B------:R-:W-:Y:S01]  /*8440*/  UPRMT UR4, UR45, 0x654, UR4 ;  /* 0x000006542d047896 */ /* 0x000fe20008000004 */
[C---:B------:R-:W-:Y:S01]  /*8450*/  IMAD R5, R38.reuse, R5, RZ ;  /* 0x0000000526057224 */ /* 0x040fe200078e02ff */
[----:B------:R-:W-:Y:S01]  /*8460*/  SHF.R.S32.HI R43, RZ, 0x18, R51 ;  /* 0x00000018ff2b7819 */ /* 0x000fe20000011433 */
[----:B------:R-:W-:Y:S01]  /*8470*/  IMAD R6, R38, R6, RZ ;  /* 0x0000000626067224 */ /* 0x000fe200078e02ff */
[----:B------:R-:W-:Y:S01]  /*8480*/  SHF.L.U32 R51, R46, 0x8, RZ ;  /* 0x000000082e337819 */ /* 0x000fe200000006ff */
[----:B------:R-:W-:Y:S01]  /*8490*/  IMAD R4, R0, R40, R4 ;  /* 0x0000002800047224 */ /* 0x000fe200078e0204 */
[----:B------:R-:W-:Y:S01]  /*84a0*/  MOV R0, R68 ;  /* 0x0000004400007202 */ /* 0x000fe20000000f00 */
[----:B------:R-:W-:Y:S01]  /*84b0*/  IMAD R7, R38, R7, RZ ;  /* 0x0000000726077224 */ /* 0x000fe200078e02ff */
[----:B------:R-:W-:Y:S01]  /*84c0*/  SHF.L.U32 R58, R44, 0x10, RZ ;  /* 0x000000102c3a7819 */ /* 0x000fe200000006ff */
[-C--:B------:R-:W-:Y:S01]  /*84d0*/  IMAD R5, R2, R40.reuse, R5 ;  /* 0x0000002802057224 */ /* 0x080fe200078e0205 */
[----:B------:R-:W-:Y:S01]  /*84e0*/  SYNCS.ARRIVE.TRANS64.RED.A1T0 RZ, [UR4], RZ ;  /* 0x000000ffffff79a7 */ /* 0x000fe20008100404 */
[----:B------:R-:W-:Y:S01]  /*84f0*/  IMAD R6, R3, R40, R6 ;  /* 0x0000002803067224 */ /* 0x000fe200078e0206 */
[----:B------:R-:W-:Y:S01]  /*8500*/  SHF.R.S32.HI R2, RZ, 0x18, R67 ;  /* 0x00000018ff027819 */ /* 0x000fe20000011443 */
[C---:B------:R-:W-:Y:S01]  /*8510*/  IMAD R8, R38.reuse, R8, RZ ;  /* 0x0000000826087224 */ /* 0x040fe200078e02ff */
[----:B------:R-:W-:Y:S01]  /*8520*/  SHF.R.S32.HI R3, RZ, 0x18, R66 ;  /* 0x00000018ff037819 */ /* 0x000fe20000011442 */
[-C--:B------:R-:W-:Y:S01]  /*8530*/  IMAD R7, R39, R40.reuse, R7 ;  /* 0x0000002827077224 */ /* 0x080fe200078e0207 */
[----:B------:R-:W-:Y:S01]  /*8540*/  MOV R39, R65 ;  /* 0x0000004100277202 */ /* 0x000fe20000000f00 */
[----:B------:R-:W-:Y:S01]  /*8550*/  IMAD R9, R38, R9, RZ ;  /* 0x0000000926097224 */ /* 0x000fe200078e02ff */
[C---:B------:R-:W-:Y:S01]  /*8560*/  PRMT R56, R45.reuse, 0x8880, RZ ;  /* 0x000088802d387816 */ /* 0x040fe200000000ff */
[----:B------:R-:W-:Y:S01]  /*8570*/  IMAD R8, R0, R40, R8 ;  /* 0x0000002800087224 */ /* 0x000fe200078e0208 */
[----:B------:R-:W-:Y:S01]  /*8580*/  SHF.L.U32 R55, R45, 0x10, RZ ;  /* 0x000000102d377819 */ /* 0x000fe200000006ff */
[----:B------:R-:W-:Y:S01]  /*8590*/  IMAD R10, R38, R10, RZ ;  /* 0x0000000a260a7224 */ /* 0x000fe200078e02ff */
[----:B------:R-:W-:Y:S01]  /*85a0*/  PRMT R53, R46, 0x8880, RZ ;  /* 0x000088802e357816 */ /* 0x000fe200000000ff */
[----:B------:R-:W-:Y:S01]  /*85b0*/  IMAD R9, R2, R40, R9 ;  /* 0x0000002802097224 */ /* 0x000fe200078e0209 */
[----:B------:R-:W-:Y:S01]  /*85c0*/  SHF.R.S32.HI R45, RZ, 0x18, R45 ;  /* 0x00000018ff2d7819 */ /* 0x000fe2000001142d */
[----:B------:R-:W-:Y:S01]  /*85d0*/  IMAD R0, R38, R20, RZ ;  /* 0x0000001426007224 */ /* 0x000fe200078e02ff */
[----:B------:R-:W-:Y:S01]  /*85e0*/  SHF.L.U32 R52, R46, 0x10, RZ ;  /* 0x000000102e347819 */ /* 0x000fe200000006ff */
[C---:B------:R-:W-:Y:S01]  /*85f0*/  IMAD R11, R38.reuse, R11, RZ ;  /* 0x0000000b260b7224 */ /* 0x040fe200078e02ff */
[C---:B------:R-:W-:Y:S01]  /*8600*/  PRMT R50, R47.reuse, 0x8880, RZ ;  /* 0x000088802f327816 */ /* 0x040fe200000000ff */
[C---:B------:R-:W-:Y:S01]  /*8610*/  IMAD R2, R38.reuse, R21, RZ ;  /* 0x0000001526027224 */ /* 0x040fe200078e02ff */
[----:B------:R-:W-:Y:S01]  /*8620*/  SHF.R.S32.HI R46, RZ, 0x18, R46 ;  /* 0x00000018ff2e7819 */ /* 0x000fe2000001142e */
[C---:B------:R-:W-:Y:S01]  /*8630*/  IMAD R20, R38.reuse, R24, RZ ;  /* 0x0000001826147224 */ /* 0x040fe200078e02ff */
[----:B------:R-:W-:Y:S01]  /*8640*/  SHF.L.U32 R49, R47, 0x10, RZ ;  /* 0x000000102f317819 */ /* 0x000fe200000006ff */
[C---:B------:R-:W-:Y:S01]  /*8650*/  IMAD R21, R38.reuse, R25, RZ ;  /* 0x0000001926157224 */ /* 0x040fe200078e02ff */
[----:B------:R-:W-:Y:S01]  /*8660*/  SHF.R.S32.HI R47, RZ, 0x18, R47 ;  /* 0x00000018ff2f7819 */ /* 0x000fe2000001142f */
[----:B------:R-:W-:Y:S01]  /*8670*/  IMAD R24, R38, R28, RZ ;  /* 0x0000001c26187224 */ /* 0x000fe200078e02ff */
[----:B------:R-:W-:Y:S01]  /*8680*/  SHF.L.U32 R57, R44, 0x8, RZ ;  /* 0x000000082c397819 */ /* 0x000fe200000006ff */
[----:B------:R-:W-:Y:S01]  /*8690*/  IMAD R10, R3, R40, R10 ;  /* 0x00000028030a7224 */ /* 0x000fe200078e020a */
[----:B------:R-:W-:Y:S01]  /*86a0*/  SHF.R.S32.HI R44, RZ, 0x18, R44 ;  /* 0x00000018ff2c7819 */ /* 0x000fe2000001142c */
[----:B------:R-:W-:Y:S01]  /*86b0*/  IMAD R12, R38, R12, RZ ;  /* 0x0000000c260c7224 */ /* 0x000fe200078e02ff */
[----:B------:R-:W-:Y:S01]  /*86c0*/  IADD3 R36, PT, PT, R36, 0x1, RZ ;  /* 0x0000000124247810 */ /* 0x000fe20007ffe0ff */
[C---:B------:R-:W-:Y:S02]  /*86d0*/  IMAD R25, R38.reuse, R29, RZ ;  /* 0x0000001d26197224 */ /* 0x040fe400078e02ff */
[C---:B------:R-:W-:Y:S01]  /*86e0*/  IMAD R28, R38.reuse, R32, RZ ;  /* 0x00000020261c7224 */ /* 0x040fe200078e02ff */
[----:B------:R-:W-:Y:S01]  /*86f0*/  SHF.R.S32.HI R32, RZ, 0x18, R64 ;  /* 0x00000018ff207819 */ /* 0x000fe20000011440 */
[C---:B------:R-:W-:Y:S01]  /*8700*/  IMAD R29, R38.reuse, R33, RZ ;  /* 0x00000021261d7224 */ /* 0x040fe200078e02ff */
[----:B------:R-:W-:Y:S01]  /*8710*/  I2IP.S8.S32.SAT R33, R7, R6, RZ ;  /* 0x0000000607217239 */ /* 0x000fe200000014ff */
[----:B------:R-:W-:Y:S01]  /*8720*/  IMAD R11, R41, R40, R11 ;  /* 0x00000028290b7224 */ /* 0x000fe200078e020b */
[----:B------:R-:W-:Y:S01]  /*8730*/  SHF.R.S32.HI R6, RZ, 0x18, R63 ;  /* 0x00000018ff067819 */ /* 0x000fe2000001143f */
[C---:B------:R-:W-:Y:S01]  /*8740*/  IMAD R13, R38.reuse, R13, RZ ;  /* 0x0000000d260d7224 */ /* 0x040fe200078e02ff */
[----:B------:R-:W-:Y:S01]  /*8750*/  MOV R7, R62 ;  /* 0x0000003e00077202 */ /* 0x000fe20000000f00 */
[C---:B------:R-:W-:Y:S02]  /*8760*/  IMAD R14, R38.reuse, R14, RZ ;  /* 0x0000000e260e7224 */ /* 0x040fe400078e02ff */
[C---:B------:R-:W-:Y:S02]  /*8770*/  IMAD R3, R38.reuse, R22, RZ ;  /* 0x0000001626037224 */ /* 0x040fe400078e02ff */
[----:B------:R-:W-:Y:S02]  /*8780*/  IMAD R12, R39, R40, R12 ;  /* 0x00000028270c7224 */ /* 0x000fe400078e020c */
[C---:B------:R-:W-:Y:S02]  /*8790*/  IMAD R22, R38.reuse, R26, RZ ;  /* 0x0000001a26167224 */ /* 0x040fe400078e02ff */
[C---:B------:R-:W-:Y:S02]  /*87a0*/  IMAD R15, R38.reuse, R15, RZ ;  /* 0x0000000f260f7224 */ /* 0x040fe400078e02ff */
[----:B------:R-:W-:Y:S02]  /*87b0*/  IMAD R26, R38, R30, RZ ;  /* 0x0000001e261a7224 */ /* 0x000fe400078e02ff */
[----:B------:R-:W-:Y:S02]  /*87c0*/  IMAD R13, R32, R40, R13 ;  /* 0x00000028200d7224 */ /* 0x000fe400078e020d */
[C---:B------:R-:W-:Y:S01]  /*87d0*/  IMAD R30, R38.reuse, R34, RZ ;  /* 0x00000022261e7224 */ /* 0x040fe200078e02ff */
[----:B------:R-:W-:Y:S01]  /*87e0*/  I2IP.S8.S32.SAT R34, R11, R10, RZ ;  /* 0x0000000a0b227239 */ /* 0x000fe200000014ff */
[----:B------:R-:W-:Y:S01]  /*87f0*/  IMAD R16, R38, R16, RZ ;  /* 0x0000001026107224 */ /* 0x000fe200078e02ff */
[----:B------:R-:W-:Y:S01]  /*8800*/  SHF.R.S32.HI R10, RZ, 0x18, R61 ;  /* 0x00000018ff0a7819 */ /* 0x000fe2000001143d */
[----:B------:R-:W-:Y:S01]  /*8810*/  IMAD R14, R6, R40, R14 ;  /* 0x00000028060e7224 */ /* 0x000fe200078e020e */
[----:B------:R-:W-:Y:S01]  /*8820*/  I2IP.S8.S32.SAT R61, R9, R8, R34 ;  /* 0x00000008093d7239 */ /* 0x000fe20000001422 */
[----:B------:R-:W-:Y:S01]  /*8830*/  IMAD R17, R38, R17, RZ ;  /* 0x0000001126117224 */ /* 0x000fe200078e02ff */
[----:B------:R-:W-:Y:S01]  /*8840*/  SHF.R.S32.HI R11, RZ, 0x18, R60 ;  /* 0x00000018ff0b7819 */ /* 0x000fe2000001143c */
[----:B------:R-:W-:Y:S01]  /*8850*/  IMAD R15, R42, R40, R15 ;  /* 0x000000282a0f7224 */ /* 0x000fe200078e020f */
[----:B------:R-:W-:Y:S01]  /*8860*/  I2IP.S8.S32.SAT R60, R5, R4, R33 ;  /* 0x00000004053c7239 */ /* 0x000fe20000001421 */
[C---:B------:R-:W-:Y:S01]  /*8870*/  IMAD R18, R38.reuse, R18, RZ ;  /* 0x0000001226127224 */ /* 0x040fe200078e02ff */
[----:B------:R-:W-:Y:S01]  /*8880*/  SHF.R.S32.HI R5, RZ, 0x18, R58 ;  /* 0x00000018ff057819 */ /* 0x000fe2000001143a */
[----:B------:R-:W-:Y:S01]  /*8890*/  IMAD R16, R7, R40, R16 ;  /* 0x0000002807107224 */ /* 0x000fe200078e0210 */
[----:B------:R-:W-:Y:S01]  /*88a0*/  I2IP.S8.S32.SAT R14, R15, R14, RZ ;  /* 0x0000000e0f0e7239 */ /* 0x000fe200000014ff */
[----:B------:R-:W-:Y:S01]  /*88b0*/  IMAD R19, R38, R19, RZ ;  /* 0x0000001326137224 */ /* 0x000fe200078e02ff */
[----:B------:R-:W-:Y:S01]  /*88c0*/  SHF.R.S32.HI R7, RZ, 0x18, R48 ;  /* 0x00000018ff077819 */ /* 0x000fe20000011430 */
[----:B------:R-:W-:Y:S01]  /*88d0*/  IMAD R17, R10, R40, R17 ;  /* 0x000000280a117224 */ /* 0x000fe200078e0211 */
[----:B------:R-:W-:Y:S01]  /*88e0*/  I2IP.S8.S32.SAT R62, R13, R12, R14 ;  /* 0x0000000c0d3e7239 */ /* 0x000fe2000000140e */
[-C--:B------:R-:W-:Y:S01]  /*88f0*/  IMAD R18, R11, R40.reuse, R18 ;  /* 0x000000280b127224 */ /* 0x080fe200078e0212 */
[----:B------:R-:W-:Y:S01]  /*8900*/  SHF.R.S32.HI R6, RZ, 0x18, R57 ;  /* 0x00000018ff067819 */ /* 0x000fe20000011439 */
[----:B------:R-:W-:Y:S02]  /*8910*/  IMAD.MOV.U32 R4, RZ, RZ, R59 ;  /* 0x000000ffff047224 */ /* 0x000fe400078e003b */
[-C--:B------:R-:W-:Y:S02]  /*8920*/  IMAD R19, R43, R40.reuse, R19 ;  /* 0x000000282b137224 */ /* 0x080fe400078e0213 */
[----:B------:R-:W-:Y:S01]  /*8930*/  IMAD R0, R4, R40, R0 ;  /* 0x0000002804007224 */ /* 0x000fe200078e0200 */
[----:B------:R-:W-:Y:S01]  /*8940*/  MOV R4, R56 ;  /* 0x0000003800047202 */ /* 0x000fe20000000f00 */
[----:B------:R-:W-:Y:S01]  /*8950*/  IMAD R23, R38, R23, RZ ;  /* 0x0000001726177224 */ /* 0x000fe200078e02ff */
[----:B------:R-:W-:Y:S01]  /*8960*/  I2IP.S8.S32.SAT R18, R19, R18, RZ ;  /* 0x0000001213127239 */ /* 0x000fe200000014ff */
[-C--:B------:R-:W-:Y:S01]  /*8970*/  IMAD R2, R5, R40.reuse, R2 ;  /* 0x0000002805027224 */ /* 0x080fe200078e0202 */
[----:B------:R-:W-:Y:S01]  /*8980*/  SHF.R.S32.HI R5, RZ, 0x18, R55 ;  /* 0x00000018ff057819 */ /* 0x000fe20000011437 */
[----:B------:R-:W-:Y:S01]  /*8990*/  IMAD R3, R6, R40, R3 ;  /* 0x0000002806037224 */ /* 0x000fe200078e0203 */
[----:B------:R-:W-:Y:S01]  /*89a0*/  I2IP.S8.S32.SAT R63, R17, R16, R18 ;  /* 0x00000010113f7239 */ /* 0x000fe20000001412 */
[-C--:B------:R-:W-:Y:S01]  /*89b0*/  IMAD R23, R44, R40.reuse, R23 ;  /* 0x000000282c177224 */ /* 0x080fe200078e0217 */
[----:B------:R-:W-:Y:S01]  /*89c0*/  SHF.R.S32.HI R6, RZ, 0x18, R54 ;  /* 0x00000018ff067819 */ /* 0x000fe20000011436 */
[-C--:B------:R-:W-:Y:S01]  /*89d0*/  IMAD R20, R4, R40.reuse, R20 ;  /* 0x0000002804147224 */ /* 0x080fe200078e0214 */
[----:B------:R-:W-:Y:S01]  /*89e0*/  MOV R4, R53 ;  /* 0x0000003500047202 */ /* 0x000fe20000000f00 */
[----:B------:R1:W-:Y:S01]  /*89f0*/  STS.128 [R69+UR44+0x3400], R60 ;  /* 0x0034003c45007988 */ /* 0x0003e20008000c2c */
[----:B------:R-:W-:Y:S01]  /*8a00*/  IMAD R27, R38, R27, RZ ;  /* 0x0000001b261b7224 */ /* 0x000fe200078e02ff */
[----:B------:R-:W-:Y:S01]  /*8a10*/  I2IP.S8.S32.SAT R3, R23, R3, RZ ;  /* 0x0000000317037239 */ /* 0x000fe200000014ff */
[-C--:B------:R-:W-:Y:S01]  /*8a20*/  IMAD R21, R5, R40.reuse, R21 ;  /* 0x0000002805157224 */ /* 0x080fe200078e0215 */
[----:B------:R-:W-:Y:S01]  /*8a30*/  SHF.R.S32.HI R5, RZ, 0x18, R52 ;  /* 0x00000018ff057819 */ /* 0x000fe20000011434 */
[-C--:B------:R-:W-:Y:S01]  /*8a40*/  IMAD R22, R6, R40.reuse, R22 ;  /* 0x0000002806167224 */ /* 0x080fe200078e0216 */
[----:B------:R-:W-:Y:S01]  /*8a50*/  SHF.R.S32.HI R6, RZ, 0x18, R49 ;  /* 0x00000018ff067819 */ /* 0x000fe20000011431 */
[-C--:B------:R-:W-:Y:S02]  /*8a60*/  IMAD R27, R45, R40.reuse, R27 ;  /* 0x000000282d1b7224 */ /* 0x080fe400078e021b */
[-C--:B------:R-:W-:Y:S01]  /*8a70*/  IMAD R24, R4, R40.reuse, R24 ;  /* 0x0000002804187224 */ /* 0x080fe200078e0218 */
[----:B------:R-:W-:Y:S01]  /*8a80*/  SHF.R.S32.HI R4, RZ, 0x18, R51 ;  /* 0x00000018ff047819 */ /* 0x000fe20000011433 */
[----:B------:R-:W-:Y:S01]  /*8a90*/  IMAD R25, R5, R40, R25 ;  /* 0x0000002805197224 */ /* 0x000fe200078e0219 */
[----:B------:R-:W-:Y:S01]  /*8aa0*/  MOV R5, R50 ;  /* 0x0000003200057202 */ /* 0x000fe20000000f00 */
[----:B------:R-:W-:Y:S02]  /*8ab0*/  IMAD R31, R38, R31, RZ ;  /* 0x0000001f261f7224 */ /* 0x000fe400078e02ff */
[----:B------:R-:W-:Y:S01]  /*8ac0*/  IMAD R26, R4, R40, R26 ;  /* 0x00000028041a7224 */ /* 0x000fe200078e021a */
[----:B------:R-:W-:Y:S01]  /*8ad0*/  I2IP.S8.S32.SAT R4, R2, R0, R3 ;  /* 0x0000000002047239 */ /* 0x000fe20000001403 */
[-C--:B------:R-:W-:Y:S02]  /*8ae0*/  IMAD R31, R46, R40.reuse, R31 ;  /* 0x000000282e1f7224 */ /* 0x080fe400078e021f */
[----:B------:R-:W-:Y:S01]  /*8af0*/  IMAD R28, R5, R40, R28 ;  /* 0x00000028051c7224 */ /* 0x000fe200078e021c */
[----:B------:R-:W-:Y:S01]  /*8b00*/  I2IP.S8.S32.SAT R5, R27, R22, RZ ;  /* 0x000000161b057239 */ /* 0x000fe200000014ff */
[----:B------:R-:W-:Y:S01]  /*8b10*/  IMAD R29, R6, R40, R29 ;  /* 0x00000028061d7224 */ /* 0x000fe200078e021d */
[----:B------:R-:W-:Y:S01]  /*8b20*/  I2IP.S8.S32.SAT R6, R31, R26, RZ ;  /* 0x0000001a1f067239 */ /* 0x000fe200000014ff */
[----:B------:R-:W-:Y:S01]  /*8b30*/  IMAD R35, R38, R35, RZ ;  /* 0x0000002326237224 */ /* 0x000fe200078e02ff */
[----:B------:R-:W-:Y:S01]  /*8b40*/  I2IP.S8.S32.SAT R5, R21, R20, R5 ;  /* 0x0000001415057239 */ /* 0x000fe20000001405 */
[----:B------:R-:W-:Y:S01]  /*8b50*/  IMAD R30, R7, R40, R30 ;  /* 0x00000028071e7224 */ /* 0x000fe200078e021e */
[----:B------:R-:W-:Y:S01]  /*8b60*/  I2IP.S8.S32.SAT R6, R25, R24, R6 ;  /* 0x0000001819067239 */ /* 0x000fe20000001406 */
[----:B------:R-:W-:Y:S05]  /*8b70*/  IMAD R35, R47, R40, R35 ;  /* 0x000000282f237224 */ /* 0x000fea00078e0223 */
[----:B------:R-:W-:Y:S04]  /*8b80*/  I2IP.S8.S32.SAT R7, R35, R30, RZ ;  /* 0x0000001e23077239 */ /* 0x000fe800000014ff */
[----:B------:R-:W-:Y:S05]  /*8b90*/  I2IP.S8.S32.SAT R7, R29, R28, R7 ;  /* 0x0000001c1d077239 */ /* 0x000fea0000001407 */
        /* <DEDUP_REMOVED lines=10> */
[----:B------:R-:W-:Y:S02]  /*8c40*/  UIADD3 UR9, UPT, UPT, UR49, 0x40, URZ ;  /* 0x0000004031097890 */ /* 0x000fe4000fffe0ff */
[----:B------:R-:W-:Y:S01]  /*8c50*/  UIADD3 UR8, UPT, UPT, UR44, 0x3400, URZ ;  /* 0x000034002c087890 */ /* 0x000fe2000fffe0ff */
[----:B------:R-:W-:Y:S01]  /*8c60*/  UMOV UR10, UR50 ;  /* 0x00000032000a7c82 */ /* 0x000fe20008000000 */
[----:B------:R-:W-:Y:S01]  /*8c70*/  UMOV UR11, UR36 ;  /* 0x00000024000b7c82 */ /* 0x000fe20008000000 */
[----:B--2---:R-:W-:Y:S04]  /*8c80*/  UIADD3 UR4, UP0, UPT, UR6, 0x680, URZ ;  /* 0x0000068006047890 */ /* 0x004fe8000ff1e0ff */
[----:B------:R-:W-:Y:S09]  /*8c90*/  UIADD3.X UR5, UPT, UPT, URZ, UR7, URZ, UP0, !UPT ;  /* 0x00000007ff057290 */ /* 0x000ff200087fe4ff */
[----:B------:R2:W-:Y:S01]  /*8ca0*/  UTMASTG.3D [UR8], [UR4] ;  /* 0x00000008040073b5 */ /* 0x0005e20008010000 */
[----:B------:R0:W-:Y:S01]  /*8cb0*/  UTMACMDFLUSH ;  /* 0x00000000000079b7 */ /* 0x0001e20000000000 */
[----:B--2---:R-:W-:Y:S04]  /*8cc0*/  DEPBAR.LE SB0, 0x1 ;  /* 0x000080400000791a */ /* 0x004fe80000000000 */
.L_x_141:
[----:B------:R-:W-:Y:S05]  /*8cd0*/  BSYNC.RECONVERGENT B0 ;  /* 0x0000000000007941 */ /* 0x000fea0003800200 */
.L_x_140:
[----:B------:R-:W-:Y:S01]  /*8ce0*/  BAR.SYNC.DEFER_BLOCKING 0x1, 0x80 ;  /* 0x0042000000007b1d */ /* 0x000fe20000010000 */
[----:B------:R-:W-:Y:S01]  /*8cf0*/  ISETP.NE.AND P0, PT, R80, 0x2, PT ;  /* 0x000000025000780c */ /* 0x000fe20003f05270 */
[----:B------:R-:W-:Y:S01]  /*8d00*/  UISETP.NE.AND UP0, UPT, UR46, URZ, UPT ;  /* 0x000000ff2e00728c */ /* 0x000fe2000bf05270 */
[----:B------:R-:W-:Y:S01]  /*8d10*/  ISETP.NE.AND P1, PT, R36, 0x4, PT ;  /* 0x000000042400780c */ /* 0x000fe20003f25270 */
[----:B------:R-:W-:Y:S01]  /*8d20*/  UIADD3 UR20, UPT, UPT, UR37, UR61, URZ ;  /* 0x0000003d25147290 */ /* 0x000fe2000fffe0ff */
[----:B------:R-:W-:Y:S01]  /*8d30*/  SEL R2, RZ, 0x1, P0 ;  /* 0x00000001ff027807 */ /* 0x000fe20000000000 */
[----:B------:R-:W-:Y:S01]  /*8d40*/  UIADD3 UR16, UPT, UPT, UR38, UR62, URZ ;  /* 0x0000003e26107290 */ /* 0x000fe2000fffe0ff */
[----:B------:R-:W-:Y:S02]  /*8d50*/  SEL R0, RZ, 0x1, P1 ;  /* 0x00000001ff007807 */ /* 0x000fe40000800000 */
[----:B------:R-:W-:Y:S02]  /*8d60*/  LOP3.LUT R84, R84, R2, RZ, 0x3c, !PT ;  /* 0x0000000254547212 */ /* 0x000fe400078e3cff */
[----:B------:R-:W-:Y:S02]  /*8d70*/  LOP3.LUT R85, R85, R0, RZ, 0x3c, !PT ;  /* 0x0000000055557212 */ /* 0x000fe400078e3cff */
[----:B------:R-:W-:Y:S02]  /*8d80*/  SEL R80, R80, RZ, P0 ;  /* 0x000000ff50507207 */ /* 0x000fe40000000000 */
[----:B------:R-:W-:Y:S01]  /*8d90*/  SEL R36, R36, RZ, P1 ;  /* 0x000000ff24247207 */ /* 0x000fe20000800000 */
[----:B------:R-:W-:Y:S01]  /*8da0*/  UMOV UR36, UR59 ;  /* 0x0000003b00247c82 */ /* 0x000fe20008000000 */
[----:B------:R-:W-:Y:S05]  /*8db0*/  BRA.U UP0, `(.L_x_142) ;  /* 0xffffffd500907547 */ /* 0x000fea000b83ffff */
[----:B------:R-:W-:Y:S05]  /*8dc0*/  EXIT ;  /* 0x000000000000794d */ /* 0x000fea0003800000 */
.L_x_25:
[----:B--2---:R2:W3:Y:S02]  /*8dd0*/  SYNCS.PHASECHK.TRANS64.TRYWAIT P0, [R0+URZ+0x2c0], R2 ;  /* 0x0002c002000075a7 */ /* 0x0044e400080011ff */
[----:B---3--:R-:W-:Y:S05]  /*8de0*/  @!P0 NANOSLEEP.SYNCS 0x989680 ;  /* 0x009896800000895d */ /* 0x008fea0003900000 */
[----:B------:R-:W3:Y:S02]  /*8df0*/  @!P0 SYNCS.PHASECHK.TRANS64 P0, [R0+URZ+0x2c0], R2 ;  /* 0x0002c002000085a7 */ /* 0x000ee400080010ff */
[----:B---3--:R-:W-:Y:S05]  /*8e00*/  @!P0 BRA `(.L_x_25) ;  /* 0xfffffffc00f08947 */ /* 0x008fea000383ffff */
[----:B------:R-:W-:Y:S05]  /*8e10*/  BRA `(.L_x_143) ;  /* 0xffffff9000087947 */ /* 0x000fea000383ffff */
.L_x_28:
[----:B-1----:R-:W-:-:S07]  /*8e20*/  MOV R0, UR33 ;  /* 0x0000002100007c02 */ /* 0x002fce0008000f00 */
.L_x_144:
[----:B-1----:R1:W2:Y:S02]  /*8e30*/  SYNCS.PHASECHK.TRANS64.TRYWAIT P0, [R0+URZ+0x110], R3 ;  /* 0x00011003000075a7 */ /* 0x0022a400080011ff */
[----:B--2---:R-:W-:Y:S05]  /*8e40*/  @!P0 NANOSLEEP.SYNCS 0x989680 ;  /* 0x009896800000895d */ /* 0x004fea0003900000 */
[----:B------:R-:W2:Y:S02]  /*8e50*/  @!P0 SYNCS.PHASECHK.TRANS64 P0, [R0+URZ+0x110], R3 ;  /* 0x00011003000085a7 */ /* 0x000ea400080010ff */
[----:B--2---:R-:W-:Y:S05]  /*8e60*/  @!P0 BRA `(.L_x_144) ;  /* 0xfffffffc00f08947 */ /* 0x004fea000383ffff */
[----:B------:R-:W-:Y:S05]  /*8e70*/  BRA `(.L_x_27) ;  /* 0xffffff9000547947 */ /* 0x000fea000383ffff */
.L_x_35:
[----:B-1----:R-:W-:-:S07]  /*8e80*/  MOV R0, UR17 ;  /* 0x0000001100007c02 */ /* 0x002fce0008000f00 */
.L_x_145:
[----:B-1----:R1:W2:Y:S02]  /*8e90*/  SYNCS.PHASECHK.TRANS64.TRYWAIT P0, [R0+URZ+0x110], R3 ;  /* 0x00011003000075a7 */ /* 0x0022a400080011ff */
[----:B--2---:R-:W-:Y:S05]  /*8ea0*/  @!P0 NANOSLEEP.SYNCS 0x989680 ;  /* 0x009896800000895d */ /* 0x004fea0003900000 */
[----:B------:R-:W2:Y:S02]  /*8eb0*/  @!P0 SYNCS.PHASECHK.TRANS64 P0, [R0+URZ+0x110], R3 ;  /* 0x00011003000085a7 */ /* 0x000ea400080010ff */
[----:B--2---:R-:W-:Y:S05]  /*8ec0*/  @!P0 BRA `(.L_x_145) ;  /* 0xfffffffc00f08947 */ /* 0x004fea000383ffff */
[----:B------:R-:W-:Y:S05]  /*8ed0*/  BRA `(.L_x_34) ;  /* 0xffffff9400147947 */ /* 0x000fea000383ffff */
.L_x_40:
[----:B-1----:R1:W2:Y:S02]  /*8ee0*/  SYNCS.PHASECHK.TRANS64.TRYWAIT P0, [R3+URZ+0x250], R0 ;  /* 0x00025000030075a7 */ /* 0x0022a400080011ff */
[----:B--2---:R-:W-:Y:S05]  /*8ef0*/  @!P0 NANOSLEEP.SYNCS 0x989680 ;  /* 0x009896800000895d */ /* 0x004fea0003900000 */
[----:B------:R-:W2:Y:S02]  /*8f00*/  @!P0 SYNCS.PHASECHK.TRANS64 P0, [R3+URZ+0x250], R0 ;  /* 0x00025000030085a7 */ /* 0x000ea400080010ff */
[----:B--2---:R-:W-:Y:S05]  /*8f10*/  @!P0 BRA `(.L_x_40) ;  /* 0xfffffffc00f08947 */ /* 0x004fea000383ffff */
[----:B------:R-:W-:Y:S05]  /*8f20*/  BRA `(.L_x_146) ;  /* 0xffffff9400bc7947 */ /* 0x000fea000383ffff */
.L_x_44:
[----:B------:R-:W-:-:S07]  /*8f30*/  MOV R0, UR4 ;  /* 0x0000000400007c02 */ /* 0x000fce0008000f00 */
.L_x_147:
[----:B-1----:R1:W2:Y:S02]  /*8f40*/  SYNCS.PHASECHK.TRANS64.TRYWAIT P0, [R0+URZ], R2 ;  /* 0x00000002000075a7 */ /* 0x0022a400080011ff */
[----:B--2---:R-:W-:Y:S05]  /*8f50*/  @!P0 NANOSLEEP.SYNCS 0x989680 ;  /* 0x009896800000895d */ /* 0x004fea0003900000 */
[----:B------:R-:W2:Y:S02]  /*8f60*/  @!P0 SYNCS.PHASECHK.TRANS64 P0, [R0+URZ], R2 ;  /* 0x00000002000085a7 */ /* 0x000ea400080010ff */
[----:B--2---:R-:W-:Y:S05]  /*8f70*/  @!P0 BRA `(.L_x_147) ;  /* 0xfffffffc00f08947 */ /* 0x004fea000383ffff */
[----:B------:R-:W-:Y:S05]  /*8f80*/  BRA `(.L_x_148) ;  /* 0xffffff9c00607947 */ /* 0x000fea000383ffff */
.L_x_45:
[----:B------:R-:W-:-:S07]  /*8f90*/  MOV R0, UR5 ;  /* 0x0000000500007c02 */ /* 0x000fce0008000f00 */
.L_x_149:
[----:B-1----:R1:W2:Y:S02]  /*8fa0*/  SYNCS.PHASECHK.TRANS64.TRYWAIT P0, [R0+URZ], R3 ;  /* 0x00000003000075a7 */ /* 0x0022a400080011ff */
[----:B--2---:R-:W-:Y:S05]  /*8fb0*/  @!P0 NANOSLEEP.SYNCS 0x989680 ;  /* 0x009896800000895d */ /* 0x004fea0003900000 */
[----:B------:R-:W2:Y:S02]  /*8fc0*/  @!P0 SYNCS.PHASECHK.TRANS64 P0, [R0+URZ], R3 ;  /* 0x00000003000085a7 */ /* 0x000ea400080010ff */
[----:B--2---:R-:W-:Y:S05]  /*8fd0*/  @!P0 BRA `(.L_x_149) ;  /* 0xfffffffc00f08947 */ /* 0x004fea000383ffff */
[----:B------:R-:W-:Y:S05]  /*8fe0*/  BRA `(.L_x_150) ;  /* 0xffffff9c006c7947 */ /* 0x000fea000383ffff */
.L_x_46:
[----:B------:R-:W-:-:S07]  /*8ff0*/  MOV R0, UR5 ;  /* 0x0000000500007c02 */ /* 0x000fce0008000f00 */
.L_x_151:
[----:B-1----:R1:W2:Y:S02]  /*9000*/  SYNCS.PHASECHK.TRANS64.TRYWAIT P0, [R0+URZ], R3 ;  /* 0x00000003000075a7 */ /* 0x0022a400080011ff */
[----:B--2---:R-:W-:Y:S05]  /*9010*/  @!P0 NANOSLEEP.SYNCS 0x989680 ;  /* 0x009896800000895d */ /* 0x004fea0003900000 */
[----:B------:R-:W2:Y:S02]  /*9020*/  @!P0 SYNCS.PHASECHK.TRANS64 P0, [R0+URZ], R3 ;  /* 0x00000003000085a7 */ /* 0x000ea400080010ff */
[----:B--2---:R-:W-:Y:S05]  /*9030*/  @!P0 BRA `(.L_x_151) ;  /* 0xfffffffc00f08947 */ /* 0x004fea000383ffff */
[----:B------:R-:W-:Y:S05]  /*9040*/  BRA `(.L_x_152) ;  /* 0xffffff9c00787947 */ /* 0x000fea000383ffff */
.L_x_47:
[----:B------:R-:W-:-:S07]  /*9050*/  MOV R0, UR5 ;  /* 0x0000000500007c02 */ /* 0x000fce0008000f00 */
.L_x_153:
[----:B-1----:R1:W2:Y:S02]  /*9060*/  SYNCS.PHASECHK.TRANS64.TRYWAIT P0, [R0+URZ], R3 ;  /* 0x00000003000075a7 */ /* 0x0022a400080011ff */
[----:B--2---:R-:W-:Y:S05]  /*9070*/  @!P0 NANOSLEEP.SYNCS 0x989680 ;  /* 0x009896800000895d */ /* 0x004fea0003900000 */
[----:B------:R-:W2:Y:S02]  /*9080*/  @!P0 SYNCS.PHASECHK.TRANS64 P0, [R0+URZ], R3 ;  /* 0x00000003000085a7 */ /* 0x000ea400080010ff */
[----:B--2---:R-:W-:Y:S05]  /*9090*/  @!P0 BRA `(.L_x_153) ;  /* 0xfffffffc00f08947 */ /* 0x004fea000383ffff */
[----:B------:R-:W-:Y:S05]  /*90a0*/  BRA `(.L_x_154) ;  /* 0xffffff9c00847947 */ /* 0x000fea000383ffff */
.L_x_48:
[----:B------:R-:W-:-:S07]  /*90b0*/  MOV R0, UR5 ;  /* 0x0000000500007c02 */ /* 0x000fce0008000f00 */
.L_x_155:
[----:B-1----:R1:W2:Y:S02]  /*90c0*/  SYNCS.PHASECHK.TRANS64.TRYWAIT P0, [R0+URZ], R3 ;  /* 0x00000003000075a7 */ /* 0x0022a400080011ff */
[----:B--2---:R-:W-:Y:S05]  /*90d0*/  @!P0 NANOSLEEP.SYNCS 0x989680 ;  /* 0x009896800000895d */ /* 0x004fea0003900000 */
[----:B------:R-:W2:Y:S02]  /*90e0*/  @!P0 SYNCS.PHASECHK.TRANS64 P0, [R0+URZ], R3 ;  /* 0x00000003000085a7 */ /* 0x000ea400080010ff */
[----:B--2---:R-:W-:Y:S05]  /*90f0*/  @!P0 BRA `(.L_x_155) ;  /* 0xfffffffc00f08947 */ /* 0x004fea000383ffff */
[----:B------:R-:W-:Y:S05]  /*9100*/  BRA `(.L_x_156) ;  /* 0xffffff9c00907947 */ /* 0x000fea000383ffff */
.L_x_49:
[----:B------:R-:W-:-:S07]  /*9110*/  MOV R0, UR5 ;  /* 0x0000000500007c02 */ /* 0x000fce0008000f00 */
.L_x_157:
[----:B-1----:R1:W2:Y:S02]  /*9120*/  SYNCS.PHASECHK.TRANS64.TRYWAIT P0, [R0+URZ], R3 ;  /* 0x00000003000075a7 */ /* 0x0022a400080011ff */
[----:B--2---:R-:W-:Y:S05]  /*9130*/  @!P0 NANOSLEEP.SYNCS 0x989680 ;  /* 0x009896800000895d */ /* 0x004fea0003900000 */
[----:B------:R-:W2:Y:S02]  /*9140*/  @!P0 SYNCS.PHASECHK.TRANS64 P0, [R0+URZ], R3 ;  /* 0x00000003000085a7 */ /* 0x000ea400080010ff */
[----:B--2---:R-:W-:Y:S05]  /*9150*/  @!P0 BRA `(.L_x_157) ;  /* 0xfffffffc00f08947 */ /* 0x004fea000383ffff */
[----:B------:R-:W-:Y:S05]  /*9160*/  BRA `(.L_x_158) ;  /* 0xffffff9c009c7947 */ /* 0x000fea000383ffff */
.L_x_50:
[----:B------:R-:W-:-:S07]  /*9170*/  MOV R0, UR5 ;  /* 0x0000000500007c02 */ /* 0x000fce0008000f00 */
.L_x_159:
[----:B-1----:R1:W2:Y:S02]  /*9180*/  SYNCS.PHASECHK.TRANS64.TRYWAIT P0, [R0+URZ], R3 ;  /* 0x00000003000075a7 */ /* 0x0022a400080011ff */
[----:B--2---:R-:W-:Y:S05]  /*9190*/  @!P0 NANOSLEEP.SYNCS 0x989680 ;  /* 0x009896800000895d */ /* 0x004fea0003900000 */
[----:B------:R-:W2:Y:S02]  /*91a0*/  @!P0 SYNCS.PHASECHK.TRANS64 P0, [R0+URZ], R3 ;  /* 0x00000003000085a7 */ /* 0x000ea400080010ff */
[----:B--2---:R-:W-:Y:S05]  /*91b0*/  @!P0 BRA `(.L_x_159) ;  /* 0xfffffffc00f08947 */ /* 0x004fea000383ffff */
[----:B------:R-:W-:Y:S05]  /*91c0*/  BRA `(.L_x_160) ;  /* 0xffffff9c00a87947 */ /* 0x000fea000383ffff */
.L_x_51:
[----:B------:R-:W-:-:S07]  /*91d0*/  MOV R0, UR5 ;  /* 0x0000000500007c02 */ /* 0x000fce0008000f00 */
.L_x_161:
[----:B-1----:R1:W2:Y:S02]  /*91e0*/  SYNCS.PHASECHK.TRANS64.TRYWAIT P0, [R0+URZ], R3 ;  /* 0x00000003000075a7 */ /* 0x0022a400080011ff */
[----:B--2---:R-:W-:Y:S05]  /*91f0*/  @!P0 NANOSLEEP.SYNCS 0x989680 ;  /* 0x009896800000895d */ /* 0x004fea0003900000 */
[----:B------:R-:W2:Y:S02]  /*9200*/  @!P0 SYNCS.PHASECHK.TRANS64 P0, [R0+URZ], R3 ;  /* 0x00000003000085a7 */ /* 0x000ea400080010ff */
[----:B--2---:R-:W-:Y:S05]  /*9210*/  @!P0 BRA `(.L_x_161) ;  /* 0xfffffffc00f08947 */ /* 0x004fea000383ffff */
[----:B------:R-:W-:Y:S05]  /*9220*/  BRA `(.L_x_162) ;  /* 0xffffff9c00b47947 */ /* 0x000fea000383ffff */
.L_x_52:
[----:B------:R-:W-:-:S07]  /*9230*/  MOV R0, UR5 ;  /* 0x0000000500007c02 */ /* 0x000fce0008000f00 */
.L_x_163:
[----:B-1----:R1:W2:Y:S02]  /*9240*/  SYNCS.PHASECHK.TRANS64.TRYWAIT P0, [R0+URZ], R3 ;  /* 0x00000003000075a7 */ /* 0x0022a400080011ff */
[----:B--2---:R-:W-:Y:S05]  /*9250*/  @!P0 NANOSLEEP.SYNCS 0x989680 ;  /* 0x009896800000895d */ /* 0x004fea0003900000 */
[----:B------:R-:W2:Y:S02]  /*9260*/  @!P0 SYNCS.PHASECHK.TRANS64 P0, [R0+URZ], R3 ;  /* 0x00000003000085a7 */ /* 0x000ea400080010ff */
[----:B--2---:R-:W-:Y:S05]  /*9270*/  @!P0 BRA `(.L_x_163) ;  /* 0xfffffffc00f08947 */ /* 0x004fea000383ffff */
[----:B------:R-:W-:Y:S05]  /*9280*/  BRA `(.L_x_164) ;  /* 0xffffff9c00c07947 */ /* 0x000fea000383ffff */
.L_x_53:
[----:B------:R-:W-:-:S07]  /*9290*/  MOV R0, UR5 ;  /* 0x0000000500007c02 */ /* 0x000fce0008000f00 */
.L_x_165:
[----:B-1----:R1:W2:Y:S02]  /*92a0*/  SYNCS.PHASECHK.TRANS64.TRYWAIT P0, [R0+URZ], R3 ;  /* 0x00000003000075a7 */ /* 0x0022a400080011ff */
[----:B--2---:R-:W-:Y:S05]  /*92b0*/  @!P0 NANOSLEEP.SYNCS 0x989680 ;  /* 0x009896800000895d */ /* 0x004fea0003900000 */
[----:B------:R-:W2:Y:S02]  /*92c0*/  @!P0 SYNCS.PHASECHK.TRANS64 P0, [R0+URZ], R3 ;  /* 0x00000003000085a7 */ /* 0x000ea400080010ff */
[----:B--2---:R-:W-:Y:S05]  /*92d0*/  @!P0 BRA `(.L_x_165) ;  /* 0xfffffffc00f08947 */ /* 0x004fea000383ffff */
[----:B------:R-:W-:Y:S05]  /*92e0*/  BRA `(.L_x_166) ;  /* 0xffffff9c00cc7947 */ /* 0x000fea000383ffff */
.L_x_54:
[----:B------:R-:W-:-:S07]  /*92f0*/  MOV R0, UR5 ;  /* 0x0000000500007c02 */ /* 0x000fce0008000f00 */
.L_x_167:
[----:B-1----:R1:W2:Y:S02]  /*9300*/  SYNCS.PHASECHK.TRANS64.TRYWAIT P0, [R0+URZ], R3 ;  /* 0x00000003000075a7 */ /* 0x0022a400080011ff */
[----:B--2---:R-:W-:Y:S05]  /*9310*/  @!P0 NANOSLEEP.SYNCS 0x989680 ;  /* 0x009896800000895d */ /* 0x004fea0003900000 */
[----:B------:R-:W2:Y:S02]  /*9320*/  @!P0 SYNCS.PHASECHK.TRANS64 P0, [R0+URZ], R3 ;  /* 0x00000003000085a7 */ /* 0x000ea400080010ff */
[----:B--2---:R-:W-:Y:S05]  /*9330*/  @!P0 BRA `(.L_x_167) ;  /* 0xfffffffc00f08947 */ /* 0x004fea000383ffff */
[----:B------:R-:W-:Y:S05]  /*9340*/  BRA `(.L_x_168) ;  /* 0xffffff9c00d87947 */ /* 0x000fea000383ffff */
.L_x_55:
[----:B------:R-:W-:-:S07]  /*9350*/  MOV R0, UR5 ;  /* 0x0000000500007c02 */ /* 0x000fce0008000f00 */
.L_x_169:
[----:B-1----:R1:W2:Y:S02]  /*9360*/  SYNCS.PHASECHK.TRANS64.TRYWAIT P0, [R0+URZ], R3 ;  /* 0x00000003000075a7 */ /* 0x0022a400080011ff */
[----:B--2---:R-:W-:Y:S05]  /*9370*/  @!P0 NANOSLEEP.SYNCS 0x989680 ;  /* 0x009896800000895d */ /* 0x004fea0003900000 */
[----:B------:R-:W2:Y:S02]  /*9380*/  @!P0 SYNCS.PHASECHK.TRANS64 P0, [R0+URZ], R3 ;  /* 0x00000003000085a7 */ /* 0x000ea400080010ff */
[----:B--2---:R-:W-:Y:S05]  /*9390*/  @!P0 BRA `(.L_x_169) ;  /* 0xfffffffc00f08947 */ /* 0x004fea000383ffff */
[----:B------:R-:W-:Y:S05]  /*93a0*/  BRA `(.L_x_170) ;  /* 0xffffff9c00e47947 */ /* 0x000fea000383ffff */
.L_x_56:
[----:B------:R-:W-:-:S07]  /*93b0*/  MOV R0, UR5 ;  /* 0x0000000500007c02 */ /* 0x000fce0008000f00 */
.L_x_171:
[----:B-1----:R1:W2:Y:S02]  /*93c0*/  SYNCS.PHASECHK.TRANS64.TRYWAIT P0, [R0+URZ], R3 ;  /* 0x00000003000075a7 */ /* 0x0022a400080011ff */
[----:B--2---:R-:W-:Y:S05]  /*93d0*/  @!P0 NANOSLEEP.SYNCS 0x989680 ;  /* 0x009896800000895d */ /* 0x004fea0003900000 */
[----:B------:R-:W2:Y:S02]  /*93e0*/  @!P0 SYNCS.PHASECHK.TRANS64 P0, [R0+URZ], R3 ;  /* 0x00000003000085a7 */ /* 0x000ea400080010ff */
[----:B--2---:R-:W-:Y:S05]  /*93f0*/  @!P0 BRA `(.L_x_171) ;  /* 0xfffffffc00f08947 */ /* 0x004fea000383ffff */
[----:B------:R-:W-:Y:S05]  /*9400*/  BRA `(.L_x_172) ;  /* 0xffffff9c00f07947 */ /* 0x000fea000383ffff */
.L_x_57:
[----:B------:R-:W-:-:S07]  /*9410*/  MOV R0, UR5 ;  /* 0x0000000500007c02 */ /* 0x000fce0008000f00 */
.L_x_173:
[----:B-1----:R1:W2:Y:S02]  /*9420*/  SYNCS.PHASECHK.TRANS64.TRYWAIT P0, [R0+URZ], R3 ;  /* 0x00000003000075a7 */ /* 0x0022a400080011ff */
[----:B--2---:R-:W-:Y:S05]  /*9430*/  @!P0 NANOSLEEP.SYNCS 0x989680 ;  /* 0x009896800000895d */ /* 0x004fea0003900000 */
[----:B------:R-:W2:Y:S02]  /*9440*/  @!P0 SYNCS.PHASECHK.TRANS64 P0, [R0+URZ], R3 ;  /* 0x00000003000085a7 */ /* 0x000ea400080010ff */
[----:B--2---:R-:W-:Y:S05]  /*9450*/  @!P0 BRA `(.L_x_173) ;  /* 0xfffffffc00f08947 */ /* 0x004fea000383ffff */
[----:B------:R-:W-:Y:S05]  /*9460*/  BRA `(.L_x_174) ;  /* 0xffffff9c00fc7947 */ /* 0x000fea000383ffff */
.L_x_58:
[----:B------:R-:W-:-:S07]  /*9470*/  MOV R0, UR5 ;  /* 0x0000000500007c02 */ /* 0x000fce0008000f00 */
.L_x_175:
[----:B-1----:R1:W2:Y:S02]  /*9480*/  SYNCS.PHASECHK.TRANS64.TRYWAIT P0, [R0+URZ], R3 ;  /* 0x00000003000075a7 */ /* 0x0022a400080011ff */
[----:B--2---:R-:W-:Y:S05]  /*9490*/  @!P0 NANOSLEEP.SYNCS 0x989680 ;  /* 0x009896800000895d */ /* 0x004fea0003900000 */
[----:B------:R-:W2:Y:S02]  /*94a0*/  @!P0 SYNCS.PHASECHK.TRANS64 P0, [R0+URZ], R3 ;  /* 0x00000003000085a7 */ /* 0x000ea400080010ff */
[----:B--2---:R-:W-:Y:S05]  /*94b0*/  @!P0 BRA `(.L_x_175) ;  /* 0xfffffffc00f08947 */ /* 0x004fea000383ffff */
[----:B------:R-:W-:Y:S05]  /*94c0*/  BRA `(.L_x_176) ;  /* 0xffffffa000087947 */ /* 0x000fea000383ffff */
.L_x_59:
[----:B------:R-:W-:-:S07]  /*94d0*/  MOV R0, UR5 ;  /* 0x0000000500007c02 */ /* 0x000fce0008000f00 */
.L_x_177:
[----:B-1----:R1:W2:Y:S02]  /*94e0*/  SYNCS.PHASECHK.TRANS64.TRYWAIT P0, [R0+URZ], R3 ;  /* 0x00000003000075a7 */ /* 0x0022a400080011ff */
[----:B--2---:R-:W-:Y:S05]  /*94f0*/  @!P0 NANOSLEEP.SYNCS 0x989680 ;  /* 0x009896800000895d */ /* 0x004fea0003900000 */
[----:B------:R-:W2:Y:S02]  /*9500*/  @!P0 SYNCS.PHASECHK.TRANS64 P0, [R0+URZ], R3 ;  /* 0x00000003000085a7 */ /* 0x000ea400080010ff */
[----:B--2---:R-:W-:Y:S05]  /*9510*/  @!P0 BRA `(.L_x_177) ;  /* 0xfffffffc00f08947 */ /* 0x004fea000383ffff */
[----:B------:R-:W-:Y:S05]  /*9520*/  BRA `(.L_x_178) ;  /* 0xffffffa000147947 */ /* 0x000fea000383ffff */
.L_x_60:
[----:B------:R-:W-:-:S07]  /*9530*/  MOV R0, UR5 ;  /* 0x0000000500007c02 */ /* 0x000fce0008000f00 */
.L_x_179:
[----:B-1----:R1:W2:Y:S02]  /*9540*/  SYNCS.PHASECHK.TRANS64.TRYWAIT P0, [R0+URZ], R3 ;  /* 0x00000003000075a7 */ /* 0x0022a400080011ff */
[----:B--2---:R-:W-:Y:S05]  /*9550*/  @!P0 NANOSLEEP.SYNCS 0x989680 ;  /* 0x009896800000895d */ /* 0x004fea0003900000 */
[----:B------:R-:W2:Y:S02]  /*9560*/  @!P0 SYNCS.PHASECHK.TRANS64 P0, [R0+URZ], R3 ;  /* 0x00000003000085a7 */ /* 0x000ea400080010ff */
[----:B--2---:R-:W-:Y:S05]  /*9570*/  @!P0 BRA `(.L_x_179) ;  /* 0xfffffffc00f08947 */ /* 0x004fea000383ffff */
[----:B------:R-:W-:Y:S05]  /*9580*/  BRA `(.L_x_180) ;  /* 0xffffffa000207947 */ /* 0x000fea000383ffff */
.L_x_61:
[----:B------:R-:W-:-:S07]  /*9590*/  MOV R0, UR5 ;  /* 0x0000000500007c02 */ /* 0x000fce0008000f00 */
.L_x_181:
[----:B-1----:R1:W2:Y:S02]  /*95a0*/  SYNCS.PHASECHK.TRANS64.TRYWAIT P0, [R0+URZ], R3 ;  /* 0x00000003000075a7 */ /* 0x0022a400080011ff */
[----:B--2---:R-:W-:Y:S05]  /*95b0*/  @!P0 NANOSLEEP.SYNCS 0x989680 ;  /* 0x009896800000895d */ /* 0x004fea0003900000 */
[----:B------:R-:W2:Y:S02]  /*95c0*/  @!P0 SYNCS.PHASECHK.TRANS64 P0, [R0+URZ], R3 ;  /* 0x00000003000085a7 */ /* 0x000ea400080010ff */
[----:B--2---:R-:W-:Y:S05]  /*95d0*/  @!P0 BRA `(.L_x_181) ;  /* 0xfffffffc00f08947 */ /* 0x004fea000383ffff */
[----:B------:R-:W-:Y:S05]  /*95e0*/  BRA `(.L_x_182) ;  /* 0xffffffa0002c7947 */ /* 0x000fea000383ffff */
.L_x_62:
[----:B------:R-:W-:-:S07]  /*95f0*/  MOV R0, UR5 ;  /* 0x0000000500007c02 */ /* 0x000fce0008000f00 */
.L_x_183:
[----:B-1----:R1:W2:Y:S02]  /*9600*/  SYNCS.PHASECHK.TRANS64.TRYWAIT P0, [R0+URZ], R3 ;  /* 0x00000003000075a7 */ /* 0x0022a400080011ff */
[----:B--2---:R-:W-:Y:S05]  /*9610*/  @!P0 NANOSLEEP.SYNCS 0x989680 ;  /* 0x009896800000895d */ /* 0x004fea0003900000 */
[----:B------:R-:W2:Y:S02]  /*9620*/  @!P0 SYNCS.PHASECHK.TRANS64 P0, [R0+URZ], R3 ;  /* 0x00000003000085a7 */ /* 0x000ea400080010ff */
[----:B--2---:R-:W-:Y:S05]  /*9630*/  @!P0 BRA `(.L_x_183) ;  /* 0xfffffffc00f08947 */ /* 0x004fea000383ffff */
[----:B------:R-:W-:Y:S05]  /*9640*/  BRA `(.L_x_184) ;  /* 0xffffffa000387947 */ /* 0x000fea000383ffff */
.L_x_63:
[----:B------:R-:W-:-:S07]  /*9650*/  MOV R0, UR5 ;  /* 0x0000000500007c02 */ /* 0x000fce0008000f00 */
.L_x_185:
[----:B-1----:R1:W2:Y:S02]  /*9660*/  SYNCS.PHASECHK.TRANS64.TRYWAIT P0, [R0+URZ], R3 ;  /* 0x00000003000075a7 */ /* 0x0022a400080011ff */
[----:B--2---:R-:W-:Y:S05]  /*9670*/  @!P0 NANOSLEEP.SYNCS 0x989680 ;  /* 0x009896800000895d */ /* 0x004fea0003900000 */
[----:B------:R-:W2:Y:S02]  /*9680*/  @!P0 SYNCS.PHASECHK.TRANS64 P0, [R0+URZ], R3 ;  /* 0x00000003000085a7 */ /* 0x000ea400080010ff */
[----:B--2---:R-:W-:Y:S05]  /*9690*/  @!P0 BRA `(.L_x_185) ;  /* 0xfffffffc00f08947 */ /* 0x004fea000383ffff */
[----:B------:R-:W-:Y:S05]  /*96a0*/  BRA `(.L_x_186) ;  /* 0xffffffa000447947 */ /* 0x000fea000383ffff */
.L_x_64:
[----:B------:R-:W-:-:S07]  /*96b0*/  MOV R0, UR5 ;  /* 0x0000000500007c02 */ /* 0x000fce0008000f00 */
.L_x_187:
[----:B-1----:R1:W2:Y:S02]  /*96c0*/  SYNCS.PHASECHK.TRANS64.TRYWAIT P0, [R0+URZ], R3 ;  /* 0x00000003000075a7 */ /* 0x0022a400080011ff */
[----:B--2---:R-:W-:Y:S05]  /*96d0*/  @!P0 NANOSLEEP.SYNCS 0x989680 ;  /* 0x009896800000895d */ /* 0x004fea0003900000 */
[----:B------:R-:W2:Y:S02]  /*96e0*/  @!P0 SYNCS.PHASECHK.TRANS64 P0, [R0+URZ], R3 ;  /* 0x00000003000085a7 */ /* 0x000ea400080010ff */
[----:B--2---:R-:W-:Y:S05]  /*96f0*/  @!P0 BRA `(.L_x_187) ;  /* 0xfffffffc00f08947 */ /* 0x004fea000383ffff */
[----:B------:R-:W-:Y:S05]  /*9700*/  BRA `(.L_x_188) ;  /* 0xffffffa000507947 */ /* 0x000fea000383ffff */
.L_x_65:
[----:B------:R-:W-:-:S07]  /*9710*/  MOV R0, UR5 ;  /* 0x0000000500007c02 */ /* 0x000fce0008000f00 */
.L_x_189:
[----:B-1----:R1:W2:Y:S02]  /*9720*/  SYNCS.PHASECHK.TRANS64.TRYWAIT P0, [R0+URZ], R3 ;  /* 0x00000003000075a7 */ /* 0x0022a400080011ff */
[----:B--2---:R-:W-:Y:S05]  /*9730*/  @!P0 NANOSLEEP.SYNCS 0x989680 ;  /* 0x009896800000895d */ /* 0x004fea0003900000 */
[----:B------:R-:W2:Y:S02]  /*9740*/  @!P0 SYNCS.PHASECHK.TRANS64 P0, [R0+URZ], R3 ;  /* 0x00000003000085a7 */ /* 0x000ea400080010ff */
[----:B--2---:R-:W-:Y:S05]  /*9750*/  @!P0 BRA `(.L_x_189) ;  /* 0xfffffffc00f08947 */ /* 0x004fea000383ffff */
[----:B------:R-:W-:Y:S05]  /*9760*/  BRA `(.L_x_190) ;  /* 0xffffffa0005c7947 */ /* 0x000fea000383ffff */
.L_x_66:
[----:B------:R-:W-:-:S07]  /*9770*/  MOV R0, UR5 ;  /* 0x0000000500007c02 */ /* 0x000fce0008000f00 */
.L_x_191:
[----:B-1----:R1:W2:Y:S02]  /*9780*/  SYNCS.PHASECHK.TRANS64.TRYWAIT P0, [R0+URZ], R3 ;  /* 0x00000003000075a7 */ /* 0x0022a400080011ff */
[----:B--2---:R-:W-:Y:S05]  /*9790*/  @!P0 NANOSLEEP.SYNCS 0x989680 ;  /* 0x009896800000895d */ /* 0x004fea0003900000 */
[----:B------:R-:W2:Y:S02]  /*97a0*/  @!P0 SYNCS.PHASECHK.TRANS64 P0, [R0+URZ], R3 ;  /* 0x00000003000085a7 */ /* 0x000ea400080010ff */
[----:B--2---:R-:W-:Y:S05]  /*97b0*/  @!P0 BRA `(.L_x_191) ;  /* 0xfffffffc00f08947 */ /* 0x004fea000383ffff */
[----:B------:R-:W-:Y:S05]  /*97c0*/  BRA `(.L_x_192) ;  /* 0xffffffa000687947 */ /* 0x000fea000383ffff */
.L_x_67:
[----:B------:R-:W-:-:S07]  /*97d0*/  MOV R0, UR5 ;  /* 0x0000000500007c02 */ /* 0x000fce0008000f00 */
.L_x_193:
[----:B-1----:R1:W2:Y:S02]  /*97e0*/  SYNCS.PHASECHK.TRANS64.TRYWAIT P0, [R0+URZ], R3 ;  /* 0x00000003000075a7 */ /* 0x0022a400080011ff */
[----:B--2---:R-:W-:Y:S05]  /*97f0*/  @!P0 NANOSLEEP.SYNCS 0x989680 ;  /* 0x009896800000895d */ /* 0x004fea0003900000 */
[----:B------:R-:W2:Y:S02]  /*9800*/  @!P0 SYNCS.PHASECHK.TRANS64 P0, [R0+URZ], R3 ;  /* 0x00000003000085a7 */ /* 0x000ea400080010ff */
[----:B--2---:R-:W-:Y:S05]  /*9810*/  @!P0 BRA `(.L_x_193) ;  /* 0xfffffffc00f08947 */ /* 0x004fea000383ffff */
[----:B------:R-:W-:Y:S05]  /*9820*/  BRA `(.L_x_194) ;  /* 0xffffffa000747947 */ /* 0x000fea000383ffff */
.L_x_68:
[----:B------:R-:W-:-:S07]  /*9830*/  MOV R0, UR5 ;  /* 0x0000000500007c02 */ /* 0x000fce0008000f00 */
.L_x_195:
[----:B-1----:R1:W2:Y:S02]  /*9840*/  SYNCS.PHASECHK.TRANS64.TRYWAIT P0, [R0+URZ], R3 ;  /* 0x00000003000075a7 */ /* 0x0022a400080011ff */
[----:B--2---:R-:W-:Y:S05]  /*9850*/  @!P0 NANOSLEEP.SYNCS 0x989680 ;  /* 0x009896800000895d */ /* 0x004fea0003900000 */
[----:B------:R-:W2:Y:S02]  /*9860*/  @!P0 SYNCS.PHASECHK.TRANS64 P0, [R0+URZ], R3 ;  /* 0x00000003000085a7 */ /* 0x000ea400080010ff */
[----:B--2---:R-:W-:Y:S05]  /*9870*/  @!P0 BRA `(.L_x_195) ;  /* 0xfffffffc00f08947 */ /* 0x004fea000383ffff */
[----:B------:R-:W-:Y:S05]  /*9880*/  BRA `(.L_x_196) ;  /* 0xffffffa000807947 */ /* 0x000fea000383ffff */
.L_x_69:
[----:B------:R-:W-:-:S07]  /*9890*/  MOV R0, UR5 ;  /* 0x0000000500007c02 */ /* 0x000fce0008000f00 */
.L_x_197:
[----:B-1----:R1:W2:Y:S02]  /*98a0*/  SYNCS.PHASECHK.TRANS64.TRYWAIT P0, [R0+URZ], R3 ;  /* 0x00000003000075a7 */ /* 0x0022a400080011ff */
[----:B--2---:R-:W-:Y:S05]  /*98b0*/  @!P0 NANOSLEEP.SYNCS 0x989680 ;  /* 0x009896800000895d */ /* 0x004fea0003900000 */
[----:B------:R-:W2:Y:S02]  /*98c0*/  @!P0 SYNCS.PHASECHK.TRANS64 P0, [R0+URZ], R3 ;  /* 0x00000003000085a7 */ /* 0x000ea400080010ff */
[----:B--2---:R-:W-:Y:S05]  /*98d0*/  @!P0 BRA `(.L_x_197) ;  /* 0xfffffffc00f08947 */ /* 0x004fea000383ffff */
[----:B------:R-:W-:Y:S05]  /*98e0*/  BRA `(.L_x_198) ;  /* 0xffffffa0008c7947 */ /* 0x000fea000383ffff */
.L_x_70:
[----:B------:R-:W-:-:S07]  /*98f0*/  MOV R0, UR5 ;  /* 0x0000000500007c02 */ /* 0x000fce0008000f00 */
.L_x_199:
[----:B-1----:R1:W2:Y:S02]  /*9900*/  SYNCS.PHASECHK.TRANS64.TRYWAIT P0, [R0+URZ], R3 ;  /* 0x00000003000075a7 */ /* 0x0022a400080011ff */
[----:B--2---:R-:W-:Y:S05]  /*9910*/  @!P0 NANOSLEEP.SYNCS 0x989680 ;  /* 0x009896800000895d */ /* 0x004fea0003900000 */
[----:B------:R-:W2:Y:S02]  /*9920*/  @!P0 SYNCS.PHASECHK.TRANS64 P0, [R0+URZ], R3 ;  /* 0x00000003000085a7 */ /* 0x000ea400080010ff */
[----:B--2---:R-:W-:Y:S05]  /*9930*/  @!P0 BRA `(.L_x_199) ;  /* 0xfffffffc00f08947 */ /* 0x004fea000383ffff */
[----:B------:R-:W-:Y:S05]  /*9940*/  BRA `(.L_x_200) ;  /* 0xffffffa000987947 */ /* 0x000fea000383ffff */
.L_x_71:
[----:B------:R-:W-:-:S07]  /*9950*/  MOV R0, UR5 ;  /* 0x0000000500007c02 */ /* 0x000fce0008000f00 */
.L_x_201:
[----:B-1----:R1:W2:Y:S02]  /*9960*/  SYNCS.PHASECHK.TRANS64.TRYWAIT P0, [R0+URZ], R3 ;  /* 0x00000003000075a7 */ /* 0x0022a400080011ff */
[----:B--2---:R-:W-:Y:S05]  /*9970*/  @!P0 NANOSLEEP.SYNCS 0x989680 ;  /* 0x009896800000895d */ /* 0x004fea0003900000 */
[----:B------:R-:W2:Y:S02]  /*9980*/  @!P0 SYNCS.PHASECHK.TRANS64 P0, [R0+URZ], R3 ;  /* 0x00000003000085a7 */ /* 0x000ea400080010ff */
[----:B--2---:R-:W-:Y:S05]  /*9990*/  @!P0 BRA `(.L_x_201) ;  /* 0xfffffffc00f08947 */ /* 0x004fea000383ffff */
[----:B------:R-:W-:Y:S05]  /*99a0*/  BRA `(.L_x_202) ;  /* 0xffffffa000a47947 */ /* 0x000fea000383ffff */
.L_x_72:
[----:B------:R-:W-:-:S07]  /*99b0*/  MOV R0, UR5 ;  /* 0x0000000500007c02 */ /* 0x000fce0008000f00 */
.L_x_203:
[----:B-1----:R1:W2:Y:S02]  /*99c0*/  SYNCS.PHASECHK.TRANS64.TRYWAIT P0, [R0+URZ], R3 ;  /* 0x00000003000075a7 */ /* 0x0022a400080011ff */
[----:B--2---:R-:W-:Y:S05]  /*99d0*/  @!P0 NANOSLEEP.SYNCS 0x989680 ;  /* 0x009896800000895d */ /* 0x004fea0003900000 */
[----:B------:R-:W2:Y:S02]  /*99e0*/  @!P0 SYNCS.PHASECHK.TRANS64 P0, [R0+URZ], R3 ;  /* 0x00000003000085a7 */ /* 0x000ea400080010ff */
[----:B--2---:R-:W-:Y:S05]  /*99f0*/  @!P0 BRA `(.L_x_203) ;  /* 0xfffffffc00f08947 */ /* 0x004fea000383ffff */
[----:B------:R-:W-:Y:S05]  /*9a00*/  BRA `(.L_x_204) ;  /* 0xffffffa000b07947 */ /* 0x000fea000383ffff */
.L_x_73:
[----:B------:R-:W-:-:S07]  /*9a10*/  MOV R0, UR5 ;  /* 0x0000000500007c02 */ /* 0x000fce0008000f00 */
.L_x_205:
[----:B-1----:R1:W2:Y:S02]  /*9a20*/  SYNCS.PHASECHK.TRANS64.TRYWAIT P0, [R0+URZ], R3 ;  /* 0x00000003000075a7 */ /* 0x0022a400080011ff */
[----:B--2---:R-:W-:Y:S05]  /*9a30*/  @!P0 NANOSLEEP.SYNCS 0x989680 ;  /* 0x009896800000895d */ /* 0x004fea0003900000 */
[----:B------:R-:W2:Y:S02]  /*9a40*/  @!P0 SYNCS.PHASECHK.TRANS64 P0, [R0+URZ], R3 ;  /* 0x00000003000085a7 */ /* 0x000ea400080010ff */
[----:B--2---:R-:W-:Y:S05]  /*9a50*/  @!P0 BRA `(.L_x_205) ;  /* 0xfffffffc00f08947 */ /* 0x004fea000383ffff */
[----:B------:R-:W-:Y:S05]  /*9a60*/  BRA `(.L_x_206) ;  /* 0xffffffa000bc7947 */ /* 0x000fea000383ffff */
.L_x_74:
[----:B------:R-:W-:-:S07]  /*9a70*/  MOV R0, UR5 ;  /* 0x0000000500007c02 */ /* 0x000fce0008000f00 */
.L_x_207:
[----:B-1----:R1:W2:Y:S02]  /*9a80*/  SYNCS.PHASECHK.TRANS64.TRYWAIT P0, [R0+URZ], R3 ;  /* 0x00000003000075a7 */ /* 0x0022a400080011ff */
[----:B--2---:R-:W-:Y:S05]  /*9a90*/  @!P0 NANOSLEEP.SYNCS 0x989680 ;  /* 0x009896800000895d */ /* 0x004fea0003900000 */
[----:B------:R-:W2:Y:S02]  /*9aa0*/  @!P0 SYNCS.PHASECHK.TRANS64 P0, [R0+URZ], R3 ;  /* 0x00000003000085a7 */ /* 0x000ea400080010ff */
[----:B--2---:R-:W-:Y:S05]  /*9ab0*/  @!P0 BRA `(.L_x_207) ;  /* 0xfffffffc00f08947 */ /* 0x004fea000383ffff */
[----:B------:R-:W-:Y:S05]  /*9ac0*/  BRA `(.L_x_208) ;  /* 0xffffffa000c87947 */ /* 0x000fea000383ffff */
.L_x_75:
[----:B------:R-:W-:-:S07]  /*9ad0*/  MOV R0, UR5 ;  /* 0x0000000500007c02 */ /* 0x000fce0008000f00 */
.L_x_209:
[----:B-1----:R1:W2:Y:S02]  /*9ae0*/  SYNCS.PHASECHK.TRANS64.TRYWAIT P0, [R0+URZ], R3 ;  /* 0x00000003000075a7 */ /* 0x0022a400080011ff */
[----:B--2---:R-:W-:Y:S05]  /*9af0*/  @!P0 NANOSLEEP.SYNCS 0x989680 ;  /* 0x009896800000895d */ /* 0x004fea0003900000 */
[----:B------:R-:W2:Y:S02]  /*9b00*/  @!P0 SYNCS.PHASECHK.TRANS64 P0, [R0+URZ], R3 ;  /* 0x00000003000085a7 */ /* 0x000ea400080010ff */
[----:B--2---:R-:W-:Y:S05]  /*9b10*/  @!P0 BRA `(.L_x_209) ;  /* 0xfffffffc00f08947 */ /* 0x004fea000383ffff */
[----:B------:R-:W-:Y:S05]  /*9b20*/  BRA `(.L_x_210) ;  /* 0xffffffa000d47947 */ /* 0x000fea000383ffff */
.L_x_76:
[----:B------:R-:W-:-:S07]  /*9b30*/  MOV R0, UR5 ;  /* 0x0000000500007c02 */ /* 0x000fce0008000f00 */
.L_x_211:
[----:B-1----:R1:W2:Y:S02]  /*9b40*/  SYNCS.PHASECHK.TRANS64.TRYWAIT P0, [R0+URZ], R3 ;  /* 0x00000003000075a7 */ /* 0x0022a400080011ff */
[----:B--2---:R-:W-:Y:S05]  /*9b50*/  @!P0 NANOSLEEP.SYNCS 0x989680 ;  /* 0x009896800000895d */ /* 0x004fea0003900000 */
[----:B------:R-:W2:Y:S02]  /*9b60*/  @!P0 SYNCS.PHASECHK.TRANS64 P0, [R0+URZ], R3 ;  /* 0x00000003000085a7 */ /* 0x000ea400080010ff */
[----:B--2---:R-:W-:Y:S05]  /*9b70*/  @!P0 BRA `(.L_x_211) ;  /* 0xfffffffc00f08947 */ /* 0x004fea000383ffff */
[----:B------:R-:W-:Y:S05]  /*9b80*/  BRA `(.L_x_212) ;  /* 0xffffffa000e07947 */ /* 0x000fea000383ffff */
.L_x_79:
[----:B--2---:R2:W3:Y:S02]  /*9b90*/  SYNCS.PHASECHK.TRANS64.TRYWAIT P0, [R2+URZ+0x2b0], R4 ;  /* 0x0002b004020075a7 */ /* 0x0044e400080011ff */
[----:B---3--:R-:W-:Y:S05]  /*9ba0*/  @!P0 NANOSLEEP.SYNCS 0x989680 ;  /* 0x009896800000895d */ /* 0x008fea0003900000 */
[----:B------:R-:W3:Y:S02]  /*9bb0*/  @!P0 SYNCS.PHASECHK.TRANS64 P0, [R2+URZ+0x2b0], R4 ;  /* 0x0002b004020085a7 */ /* 0x000ee400080010ff */
[----:B---3--:R-:W-:Y:S05]  /*9bc0*/  @!P0 BRA `(.L_x_79) ;  /* 0xfffffffc00f08947 */ /* 0x008fea000383ffff */
[----:B------:R-:W-:Y:S05]  /*9bd0*/  BRA `(.L_x_213) ;  /* 0xffffffa4003c7947 */ /* 0x000fea000383ffff */
.L_x_80:
[----:B------:R-:W-:-:S07]  /*9be0*/  MOV R2, UR4 ;  /* 0x0000000400027c02 */ /* 0x000fce0008000f00 */
.L_x_214:
[----:B--2---:R2:W3:Y:S02]  /*9bf0*/  SYNCS.PHASECHK.TRANS64.TRYWAIT P0, [R2+URZ+0x260], R5 ;  /* 0x00026005020075a7 */ /* 0x0044e400080011ff */
[----:B---3--:R-:W-:Y:S05]  /*9c00*/  @!P0 NANOSLEEP.SYNCS 0x989680 ;  /* 0x009896800000895d */ /* 0x008fea0003900000 */
[----:B------:R-:W3:Y:S02]  /*9c10*/  @!P0 SYNCS.PHASECHK.TRANS64 P0, [R2+URZ+0x260], R5 ;  /* 0x00026005020085a7 */ /* 0x000ee400080010ff */
[----:B---3--:R-:W-:Y:S05]  /*9c20*/  @!P0 BRA `(.L_x_214) ;  /* 0xfffffffc00f08947 */ /* 0x008fea000383ffff */
[----:B------:R-:W-:Y:S05]  /*9c30*/  BRA `(.L_x_215) ;  /* 0xffffffa4004c7947 */ /* 0x000fea000383ffff */
.L_x_81:
[----:B--2---:R2:W3:Y:S02]  /*9c40*/  SYNCS.PHASECHK.TRANS64.TRYWAIT P1, [R2+URZ+0x250], R4 ;  /* 0x00025004020075a7 */ /* 0x0044e400080211ff */
[----:B---3--:R-:W-:Y:S05]  /*9c50*/  @!P1 NANOSLEEP.SYNCS 0x989680 ;  /* 0x009896800000995d */ /* 0x008fea0003900000 */
[----:B------:R-:W3:Y:S02]  /*9c60*/  @!P1 SYNCS.PHASECHK.TRANS64 P1, [R2+URZ+0x250], R4 ;  /* 0x00025004020095a7 */ /* 0x000ee400080210ff */
[----:B---3--:R-:W-:Y:S05]  /*9c70*/  @!P1 BRA `(.L_x_81) ;  /* 0xfffffffc00f09947 */ /* 0x008fea000383ffff */
[----:B------:R-:W-:Y:S05]  /*9c80*/  BRA `(.L_x_216) ;  /* 0xffffffa4007c7947 */ /* 0x000fea000383ffff */
.L_x_84:
[----:B------:R-:W-:-:S07]  /*9c90*/  MOV R0, UR4 ;  /* 0x0000000400007c02 */ /* 0x000fce0008000f00 */
.L_x_217:
[----:B--2---:R2:W3:Y:S02]  /*9ca0*/  SYNCS.PHASECHK.TRANS64.TRYWAIT P0, [R0+URZ+0x260], R2 ;  /* 0x00026002000075a7 */ /* 0x0044e400080011ff */
[----:B---3--:R-:W-:Y:S05]  /*9cb0*/  @!P0 NANOSLEEP.SYNCS 0x989680 ;  /* 0x009896800000895d */ /* 0x008fea0003900000 */
[----:B------:R-:W3:Y:S02]  /*9cc0*/  @!P0 SYNCS.PHASECHK.TRANS64 P0, [R0+URZ+0x260], R2 ;  /* 0x00026002000085a7 */ /* 0x000ee400080010ff */
[----:B---3--:R-:W-:Y:S05]  /*9cd0*/  @!P0 BRA `(.L_x_217) ;  /* 0xfffffffc00f08947 */ /* 0x008fea000383ffff */
[----:B------:R-:W-:Y:S05]  /*9ce0*/  BRA `(.L_x_83) ;  /* 0xffffffa400d07947 */ /* 0x000fea000383ffff */
.L_x_91:
[----:B-1----:R1:W2:Y:S02]  /*9cf0*/  SYNCS.PHASECHK.TRANS64.TRYWAIT P1, [R0+URZ+0x250], R2 ;  /* 0x00025002000075a7 */ /* 0x0022a400080211ff */
[----:B--2---:R-:W-:Y:S05]  /*9d00*/  @!P1 NANOSLEEP.SYNCS 0x989680 ;  /* 0x009896800000995d */ /* 0x004fea0003900000 */
[----:B------:R-:W2:Y:S02]  /*9d10*/  @!P1 SYNCS.PHASECHK.TRANS64 P1, [R0+URZ+0x250], R2 ;  /* 0x00025002000095a7 */ /* 0x000ea400080210ff */
[----:B--2---:R-:W-:Y:S05]  /*9d20*/  @!P1 BRA `(.L_x_91) ;  /* 0xfffffffc00f09947 */ /* 0x004fea000383ffff */
[----:B------:R-:W-:Y:S05]  /*9d30*/  BRA `(.L_x_218) ;  /* 0xffffffac002c7947 */ /* 0x000fea000383ffff */
.L_x_92:
[----:B------:R-:W-:-:S07]  /*9d40*/  MOV R2, UR19 ;  /* 0x0000001300027c02 */ /* 0x000fce0008000f00 */
.L_x_219:
[----:B-1----:R1:W2:Y:S02]  /*9d50*/  SYNCS.PHASECHK.TRANS64.TRYWAIT P0, [R2+URZ+0x290], R0 ;  /* 0x00029000020075a7 */ /* 0x0022a400080011ff */
[----:B--2---:R-:W-:Y:S05]  /*9d60*/  @!P0 NANOSLEEP.SYNCS 0x989680 ;  /* 0x009896800000895d */ /* 0x004fea0003900000 */
[----:B------:R-:W2:Y:S02]  /*9d70*/  @!P0 SYNCS.PHASECHK.TRANS64 P0, [R2+URZ+0x290], R0 ;  /* 0x00029000020085a7 */ /* 0x000ea400080010ff */
[----:B--2---:R-:W-:Y:S05]  /*9d80*/  @!P0 BRA `(.L_x_219) ;  /* 0xfffffffc00f08947 */ /* 0x004fea000383ffff */
[----:B------:R-:W-:Y:S05]  /*9d90*/  BRA `(.L_x_220) ;  /* 0xffffffac00607947 */ /* 0x000fea000383ffff */
.L_x_95:
[----:B------:R-:W-:Y:S07]  /*9da0*/  MOV R0, UR6 ;  /* 0x0000000600007c02 */ /* 0x000fee0008000f00 */
.L_x_221:
[----:B-1----:R1:W2:Y:S02]  /*9db0*/  SYNCS.PHASECHK.TRANS64.TRYWAIT P0, [R0+URZ], R2 ;  /* 0x00000002000075a7 */ /* 0x0022a400080011ff */
[----:B--2---:R-:W-:Y:S05]  /*9dc0*/  @!P0 NANOSLEEP.SYNCS 0x989680 ;  /* 0x009896800000895d */ /* 0x004fea0003900000 */
[----:B------:R-:W2:Y:S02]  /*9dd0*/  @!P0 SYNCS.PHASECHK.TRANS64 P0, [R0+URZ], R2 ;  /* 0x00000002000085a7 */ /* 0x000ea400080010ff */
[----:B--2---:R-:W-:Y:S05]  /*9de0*/  @!P0 BRA `(.L_x_221) ;  /* 0xfffffffc00f08947 */ /* 0x004fea000383ffff */
[----:B------:R-:W-:Y:S05]  /*9df0*/  BRA `(.L_x_94) ;  /* 0xffffffac00987947 */ /* 0x000fea000383ffff */
.L_x_98:
[----:B------:R-:W-:-:S07]  /*9e00*/  MOV R0, UR4 ;  /* 0x0000000400007c02 */ /* 0x000fce0008000f00 */
.L_x_222:
[----:B--2---:R2:W4:Y:S02]  /*9e10*/  SYNCS.PHASECHK.TRANS64.TRYWAIT P0, [R0+URZ], R2 ;  /* 0x00000002000075a7 */ /* 0x00452400080011ff */
[----:B----4-:R-:W-:Y:S05]  /*9e20*/  @!P0 NANOSLEEP.SYNCS 0x989680 ;  /* 0x009896800000895d */ /* 0x010fea0003900000 */
[----:B------:R-:W4:Y:S02]  /*9e30*/  @!P0 SYNCS.PHASECHK.TRANS64 P0, [R0+URZ], R2 ;  /* 0x00000002000085a7 */ /* 0x000f2400080010ff */
[----:B----4-:R-:W-:Y:S05]  /*9e40*/  @!P0 BRA `(.L_x_222) ;  /* 0xfffffffc00f08947 */ /* 0x010fea000383ffff */
[----:B------:R-:W-:Y:S05]  /*9e50*/  BRA `(.L_x_223) ;  /* 0xffffffb000387947 */ /* 0x000fea000383ffff */
.L_x_99:
[----:B------:R-:W-:-:S07]  /*9e60*/  MOV R0, UR5 ;  /* 0x0000000500007c02 */ /* 0x000fce0008000f00 */
.L_x_224:
[----:B-1----:R1:W2:Y:S02]  /*9e70*/  SYNCS.PHASECHK.TRANS64.TRYWAIT P0, [R0+URZ], R3 ;  /* 0x00000003000075a7 */ /* 0x0022a400080011ff */
[----:B--2---:R-:W-:Y:S05]  /*9e80*/  @!P0 NANOSLEEP.SYNCS 0x989680 ;  /* 0x009896800000895d */ /* 0x004fea0003900000 */
[----:B------:R-:W2:Y:S02]  /*9e90*/  @!P0 SYNCS.PHASECHK.TRANS64 P0, [R0+URZ], R3 ;  /* 0x00000003000085a7 */ /* 0x000ea400080010ff */
[----:B--2---:R-:W-:Y:S05]  /*9ea0*/  @!P0 BRA `(.L_x_224) ;  /* 0xfffffffc00f08947 */ /* 0x004fea000383ffff */
[----:B------:R-:W-:Y:S05]  /*9eb0*/  BRA `(.L_x_225) ;  /* 0xffffffb000447947 */ /* 0x000fea000383ffff */
.L_x_100:
[----:B------:R-:W-:-:S07]  /*9ec0*/  MOV R0, UR5 ;  /* 0x0000000500007c02 */ /* 0x000fce0008000f00 */
.L_x_226:
[----:B-1----:R1:W2:Y:S02]  /*9ed0*/  SYNCS.PHASECHK.TRANS64.TRYWAIT P0, [R0+URZ], R3 ;  /* 0x00000003000075a7 */ /* 0x0022a400080011ff */
[----:B--2---:R-:W-:Y:S05]  /*9ee0*/  @!P0 NANOSLEEP.SYNCS 0x989680 ;  /* 0x009896800000895d */ /* 0x004fea0003900000 */
[----:B------:R-:W2:Y:S02]  /*9ef0*/  @!P0 SYNCS.PHASECHK.TRANS64 P0, [R0+URZ], R3 ;  /* 0x00000003000085a7 */ /* 0x000ea400080010ff */
[----:B--2---:R-:W-:Y:S05]  /*9f00*/  @!P0 BRA `(.L_x_226) ;  /* 0xfffffffc00f08947 */ /* 0x004fea000383ffff */
[----:B------:R-:W-:Y:S05]  /*9f10*/  BRA `(.L_x_227) ;  /* 0xffffffb000507947 */ /* 0x000fea000383ffff */
.L_x_101:
[----:B-1----:R-:W-:-:S07]  /*9f20*/  MOV R0, UR4 ;  /* 0x0000000400007c02 */ /* 0x002fce0008000f00 */
.L_x_228:
[----:B-1----:R1:W2:Y:S02]  /*9f30*/  SYNCS.PHASECHK.TRANS64.TRYWAIT P0, [R0+URZ], R2 ;  /* 0x00000002000075a7 */ /* 0x0022a400080011ff */
[----:B--2---:R-:W-:Y:S05]  /*9f40*/  @!P0 NANOSLEEP.SYNCS 0x989680 ;  /* 0x009896800000895d */ /* 0x004fea0003900000 */
[----:B------:R-:W2:Y:S02]  /*9f50*/  @!P0 SYNCS.PHASECHK.TRANS64 P0, [R0+URZ], R2 ;  /* 0x00000002000085a7 */ /* 0x000ea400080010ff */
[----:B--2---:R-:W-:Y:S05]  /*9f60*/  @!P0 BRA `(.L_x_228) ;  /* 0xfffffffc00f08947 */ /* 0x004fea000383ffff */
[----:B------:R-:W-:Y:S05]  /*9f70*/  BRA `(.L_x_229) ;  /* 0xffffffb0005c7947 */ /* 0x000fea000383ffff */
.L_x_106:
[----:B---3--:R3:W4:Y:S02]  /*9f80*/  SYNCS.PHASECHK.TRANS64.TRYWAIT P0, [R12+URZ+0x250], R0 ;  /* 0x000250000c0075a7 */ /* 0x00872400080011ff */
[----:B----4-:R-:W-:Y:S05]  /*9f90*/  @!P0 NANOSLEEP.SYNCS 0x989680 ;  /* 0x009896800000895d */ /* 0x010fea0003900000 */
[----:B------:R-:W4:Y:S02]  /*9fa0*/  @!P0 SYNCS.PHASECHK.TRANS64 P0, [R12+URZ+0x250], R0 ;  /* 0x000250000c0085a7 */ /* 0x000f2400080010ff */
[----:B----4-:R-:W-:Y:S05]  /*9fb0*/  @!P0 BRA `(.L_x_106) ;  /* 0xfffffffc00f08947 */ /* 0x010fea000383ffff */
[----:B------:R-:W-:Y:S05]  /*9fc0*/  BRA `(.L_x_230) ;  /* 0xffffffb400747947 */ /* 0x000fea000383ffff */
.L_x_109:
[----:B-1----:R-:W-:Y:S07]  /*9fd0*/  MOV R0, UR21 ;  /* 0x0000001500007c02 */ /* 0x002fee0008000f00 */
.L_x_231:
[----:B-1----:R1:W3:Y:S02]  /*9fe0*/  SYNCS.PHASECHK.TRANS64.TRYWAIT P2, [R0+URZ+0x248], R6 ;  /* 0x00024806000075a7 */ /* 0x0022e400080411ff */
[----:B---3--:R-:W-:Y:S05]  /*9ff0*/  @!P2 NANOSLEEP.SYNCS 0x989680 ;  /* 0x009896800000a95d */ /* 0x008fea0003900000 */
[----:B------:R-:W3:Y:S02]  /*a000*/  @!P2 SYNCS.PHASECHK.TRANS64 P2, [R0+URZ+0x248], R6 ;  /* 0x000248060000a5a7 */ /* 0x000ee400080410ff */
[----:B---3--:R-:W-:Y:S05]  /*a010*/  @!P2 BRA `(.L_x_231) ;  /* 0xfffffffc00f0a947 */ /* 0x008fea000383ffff */
[----:B------:R-:W-:Y:S05]  /*a020*/  BRA `(.L_x_108) ;  /* 0xffffffb800dc7947 */ /* 0x000fea000383ffff */
.L_x_112:
[----:B------:R-:W-:Y:S07]  /*a030*/  MOV R0, UR21 ;  /* 0x0000001500007c02 */ /* 0x000fee0008000f00 */
.L_x_232:
[----:B-1----:R1:W3:Y:S02]  /*a040*/  SYNCS.PHASECHK.TRANS64.TRYWAIT P0, [R0+URZ+0x230], R9 ;  /* 0x00023009000075a7 */ /* 0x0022e400080011ff */
[----:B---3--:R-:W-:Y:S05]  /*a050*/  @!P0 NANOSLEEP.SYNCS 0x989680 ;  /* 0x009896800000895d */ /* 0x008fea0003900000 */
[----:B------:R-:W3:Y:S02]  /*a060*/  @!P0 SYNCS.PHASECHK.TRANS64 P0, [R0+URZ+0x230], R9 ;  /* 0x00023009000085a7 */ /* 0x000ee400080010ff */
[----:B---3--:R-:W-:Y:S05]  /*a070*/  @!P0 BRA `(.L_x_232) ;  /* 0xfffffffc00f08947 */ /* 0x008fea000383ffff */
[----:B------:R-:W-:Y:S05]  /*a080*/  BRA `(.L_x_233) ;  /* 0xffffffbc00387947 */ /* 0x000fea000383ffff */
.L_x_113:
[----:B------:R-:W-:Y:S07]  /*a090*/  MOV R0, UR21 ;  /* 0x0000001500007c02 */ /* 0x000fee0008000f00 */
.L_x_234:
[----:B-1----:R1:W3:Y:S02]  /*a0a0*/  SYNCS.PHASECHK.TRANS64.TRYWAIT P0, [R0+URZ+0x238], R9 ;  /* 0x00023809000075a7 */ /* 0x0022e400080011ff */
[----:B---3--:R-:W-:Y:S05]  /*a0b0*/  @!P0 NANOSLEEP.SYNCS 0x989680 ;  /* 0x009896800000895d */ /* 0x008fea0003900000 */
[----:B------:R-:W3:Y:S02]  /*a0c0*/  @!P0 SYNCS.PHASECHK.TRANS64 P0, [R0+URZ+0x238], R9 ;  /* 0x00023809000085a7 */ /* 0x000ee400080010ff */
[----:B---3--:R-:W-:Y:S05]  /*a0d0*/  @!P0 BRA `(.L_x_234) ;  /* 0xfffffffc00f08947 */ /* 0x008fea000383ffff */
[----:B------:R-:W-:Y:S05]  /*a0e0*/  BRA `(.L_x_235) ;  /* 0xffffffbc00747947 */ /* 0x000fea000383ffff */
.L_x_115:
[----:B------:R-:W-:-:S07]  /*a0f0*/  MOV R0, UR21 ;  /* 0x0000001500007c02 */ /* 0x000fce0008000f00 */
.L_x_236:
[----:B-1----:R1:W4:Y:S02]  /*a100*/  SYNCS.PHASECHK.TRANS64.TRYWAIT P0, [R0+URZ+0x230], R2 ;  /* 0x00023002000075a7 */ /* 0x00232400080011ff */
[----:B----4-:R-:W-:Y:S05]  /*a110*/  @!P0 NANOSLEEP.SYNCS 0x989680 ;  /* 0x009896800000895d */ /* 0x010fea0003900000 */
[----:B------:R-:W4:Y:S02]  /*a120*/  @!P0 SYNCS.PHASECHK.TRANS64 P0, [R0+URZ+0x230], R2 ;  /* 0x00023002000085a7 */ /* 0x000f2400080010ff */
[----:B----4-:R-:W-:Y:S05]  /*a130*/  @!P0 BRA `(.L_x_236) ;  /* 0xfffffffc00f08947 */ /* 0x010fea000383ffff */
[----:B------:R-:W-:Y:S05]  /*a140*/  BRA `(.L_x_237) ;  /* 0xffffffbc00e47947 */ /* 0x000fea000383ffff */
.L_x_117:
[----:B--2---:R2:W4:Y:S02]  /*a150*/  SYNCS.PHASECHK.TRANS64.TRYWAIT P0, [R3+URZ+0x250], R0 ;  /* 0x00025000030075a7 */ /* 0x00452400080011ff */
[----:B----4-:R-:W-:Y:S05]  /*a160*/  @!P0 NANOSLEEP.SYNCS 0x989680 ;  /* 0x009896800000895d */ /* 0x010fea0003900000 */
[----:B------:R-:W4:Y:S02]  /*a170*/  @!P0 SYNCS.PHASECHK.TRANS64 P0, [R3+URZ+0x250], R0 ;  /* 0x00025000030085a7 */ /* 0x000f2400080010ff */
[----:B----4-:R-:W-:Y:S05]  /*a180*/  @!P0 BRA `(.L_x_117) ;  /* 0xfffffffc00f08947 */ /* 0x010fea000383ffff */
[----:B------:R-:W-:Y:S05]  /*a190*/  BRA `(.L_x_238) ;  /* 0xffffffc000ac7947 */ /* 0x000fea000383ffff */
.L_x_128:
[----:B-1----:R1:W2:Y:S02]  /*a1a0*/  SYNCS.PHASECHK.TRANS64.TRYWAIT P1, [R3+URZ+0x220], R0 ;  /* 0x00022000030075a7 */ /* 0x0022a400080211ff */
[----:B--2---:R-:W-:Y:S05]  /*a1b0*/  @!P1 NANOSLEEP.SYNCS 0x989680 ;  /* 0x009896800000995d */ /* 0x004fea0003900000 */
[----:B------:R-:W2:Y:S02]  /*a1c0*/  @!P1 SYNCS.PHASECHK.TRANS64 P1, [R3+URZ+0x220], R0 ;  /* 0x00022000030095a7 */ /* 0x000ea400080210ff */
[----:B--2---:R-:W-:Y:S05]  /*a1d0*/  @!P1 BRA `(.L_x_128) ;  /* 0xfffffffc00f09947 */ /* 0x004fea000383ffff */
[----:B------:R-:W-:Y:S05]  /*a1e0*/  BRA `(.L_x_127) ;  /* 0xffffffd000087947 */ /* 0x000fea000383ffff */
.L_x_130:
[----:B--2---:R2:W3:Y:S02]  /*a1f0*/  SYNCS.PHASECHK.TRANS64.TRYWAIT P0, [R43+URZ+0x270], R4 ;  /* 0x000270042b0075a7 */ /* 0x0044e400080011ff */
[----:B---3--:R-:W-:Y:S05]  /*a200*/  @!P0 NANOSLEEP.SYNCS 0x989680 ;  /* 0x009896800000895d */ /* 0x008fea0003900000 */
[----:B------:R-:W3:Y:S02]  /*a210*/  @!P0 SYNCS.PHASECHK.TRANS64 P0, [R43+URZ+0x270], R4 ;  /* 0x000270042b0085a7 */ /* 0x000ee400080010ff */
[----:B---3--:R-:W-:Y:S05]  /*a220*/  @!P0 BRA `(.L_x_130) ;  /* 0xfffffffc00f08947 */ /* 0x008fea000383ffff */
[----:B------:R-:W-:Y:S05]  /*a230*/  BRA `(.L_x_129) ;  /* 0xffffffd0005c7947 */ /* 0x000fea000383ffff */
.L_x_138:
[----:B--2---:R2:W3:Y:S02]  /*a240*/  SYNCS.PHASECHK.TRANS64.TRYWAIT P0, [R3+URZ+0x220], R0 ;  /* 0x00022000030075a7 */ /* 0x0044e400080011ff */
[----:B---3--:R-:W-:Y:S05]  /*a250*/  @!P0 NANOSLEEP.SYNCS 0x989680 ;  /* 0x009896800000895d */ /* 0x008fea0003900000 */
[----:B------:R-:W3:Y:S02]  /*a260*/  @!P0 SYNCS.PHASECHK.TRANS64 P0, [R3+URZ+0x220], R0 ;  /* 0x00022000030085a7 */ /* 0x000ee400080010ff */
[----:B---3--:R-:W-:Y:S05]  /*a270*/  @!P0 BRA `(.L_x_138) ;  /* 0xfffffffc00f08947 */ /* 0x008fea000383ffff */
[----:B------:R-:W-:Y:S05]  /*a280*/  BRA `(.L_x_137) ;  /* 0xffffffdc00507947 */ /* 0x000fea000383ffff */
        .weak           $__internal_0_$__cuda_sm10x_tcgen05_guardrail_trap_col_being_dealloced_not_returned_by_alloc
        .type           $__internal_0_$__cuda_sm10x_tcgen05_guardrail_trap_col_being_dealloced_not_returned_by_alloc,@function
        .size           $__internal_0_$__cuda_sm10x_tcgen05_guardrail_trap_col_being_dealloced_not_returned_by_alloc,($__internal_1_$__cuda_sm10x_tcgen05_guardrail_trap_phase_invalid_during_alloc - $__internal_0_$__cuda_sm10x_tcgen05_guardrail_trap_col_being_dealloced_not_returned_by_alloc)
$__internal_0_$__cuda_sm10x_tcgen05_guardrail_trap_col_being_dealloced_not_returned_by_alloc:
[----:B------:R-:W-:Y:S05]  /*a290*/  BPT.TRAP 0x1 ;  /* 0x000000040000795c */ /* 0x000fea0000300000 */
[----:B------:R-:W-:-:S04]  /*a2a0*/  HFMA2 R3, -RZ, RZ, 0, 0 ;  /* 0x00000000ff037431 */ /* 0x000fc800000001ff */
[----:B------:R-:W-:Y:S05]  /*a2b0*/  RET.REL.NODEC R2 `(_ZN7cutlass13device_kernelINS_4gemm6kernel13GemmUniversalIN4cute5tupleIJiiiiEEENS1_10collective13CollectiveMmaINS1_35MainloopSm100TmaUmmaWarpSpecializedILi34ELi2ELi4ENS5_IJNS4_1CILi2EEENSA_ILi4EEENSA_ILi1EEEEEEEENS5_IJNSA_ILi64EEENSA_ILi128EEENSA_ILi32EEEEEEaNS5_IJlSD_lEEEaSK_NS4_8TiledMMAINS4_8MMA_AtomIJNS4_15SM100_MMA_S8_SSIaaiLi64ELi128ELNS4_4UMMA5MajorE0ELSP_0ELNSO_8SaturateE0EEEEEENS4_6LayoutINS5_IJSD_SD_SD_EEENS5_IJNSA_ILi0EEESV_SV_EEEEENS5_IJNS4_10UnderscoreESY_SY_EEEEENS4_23SM90_TMA_LOAD_MULTICASTENS4_14ComposedLayoutINS4_7SwizzleILi1ELi4ELi3EEENS4_18smem_ptr_flag_bitsILi8EEENST_INS5_IJNSA_ILi8EEESI_EEENS5_IJSI_SD_EEEEEEEvNS4_8identityES11_S1B_vS1C_EENS_8epilogue10collective18CollectiveEpilogueINS1E_23Sm100TmaWarpSpecializedILi2ELi2ELi32ELb0ELb0EEEJSJ_NS5_IJNST_ISG_SD_EES1J_EEEaSK_aSK_NS1E_6fusion15FusionCallbacksIS1I_NS1L_17LinearCombinationIaiaiLNS_15FloatRoundStyleE2EEESJ_S1K_JEEENS4_5SM1004TMEM4LOAD26SM100_TMEM_LOAD_16dp32b32xENS4_13SM90_TMA_LOADENS12_INS13_ILi2ELi4ELi3EEES16_NST_INS5_IJS17_SG_EEENS5_IJSG_SD_EEEEEEENS4_39AutoVectorizingCopyWithAssumedAlignmentILi128EEENS4_14SM90_TMA_STOREES20_S22_S22_EEEvvEEEEvNT_6ParamsE) ;  /* 0xffffff5c02507950 */ /* 0x000fea0003c3ffff */
        .weak           $__internal_1_$__cuda_sm10x_tcgen05_guardrail_trap_phase_invalid_during_alloc
        .type           $__internal_1_$__cuda_sm10x_tcgen05_guardrail_trap_phase_invalid_during_alloc,@function
        .size           $__internal_1_$__cuda_sm10x_tcgen05_guardrail_trap_phase_invalid_during_alloc,($__internal_2_$__cuda_sm10x_tcgen05_guardrail_trap_unallocated_columns_being_dealloced - $__internal_1_$__cuda_sm10x_tcgen05_guardrail_trap_phase_invalid_during_alloc)
$__internal_1_$__cuda_sm10x_tcgen05_guardrail_trap_phase_invalid_during_alloc:
[----:B------:R-:W-:Y:S05]  /*a2c0*/  BPT.TRAP 0x1 ;  /* 0x000000040000795c */ /* 0x000fea0000300000 */
[----:B------:R-:W-:-:S04]  /*a2d0*/  MOV R5, 0x0 ;  /* 0x0000000000057802 */ /* 0x000fc80000000f00 */
[----:B------:R-:W-:Y:S05]  /*a2e0*/  RET.REL.NODEC R4 `(_ZN7cutlass13device_kernelINS_4gemm6kernel13GemmUniversalIN4cute5tupleIJiiiiEEENS1_10collective13CollectiveMmaINS1_35MainloopSm100TmaUmmaWarpSpecializedILi34ELi2ELi4ENS5_IJNS4_1CILi2EEENSA_ILi4EEENSA_ILi1EEEEEEEENS5_IJNSA_ILi64EEENSA_ILi128EEENSA_ILi32EEEEEEaNS5_IJlSD_lEEEaSK_NS4_8TiledMMAINS4_8MMA_AtomIJNS4_15SM100_MMA_S8_SSIaaiLi64ELi128ELNS4_4UMMA5MajorE0ELSP_0ELNSO_8SaturateE0EEEEEENS4_6LayoutINS5_IJSD_SD_SD_EEENS5_IJNSA_ILi0EEESV_SV_EEEEENS5_IJNS4_10UnderscoreESY_SY_EEEEENS4_23SM90_TMA_LOAD_MULTICASTENS4_14ComposedLayoutINS4_7SwizzleILi1ELi4ELi3EEENS4_18smem_ptr_flag_bitsILi8EEENST_INS5_IJNSA_ILi8EEESI_EEENS5_IJSI_SD_EEEEEEEvNS4_8identityES11_S1B_vS1C_EENS_8epilogue10collective18CollectiveEpilogueINS1E_23Sm100TmaWarpSpecializedILi2ELi2ELi32ELb0ELb0EEEJSJ_NS5_IJNST_ISG_SD_EES1J_EEEaSK_aSK_NS1E_6fusion15FusionCallbacksIS1I_NS1L_17LinearCombinationIaiaiLNS_15FloatRoundStyleE2EEESJ_S1K_JEEENS4_5SM1004TMEM4LOAD26SM100_TMEM_LOAD_16dp32b32xENS4_13SM90_TMA_LOADENS12_INS13_ILi2ELi4ELi3EEES16_NST_INS5_IJS17_SG_EEENS5_IJSG_SD_EEEEEEENS4_39AutoVectorizingCopyWithAssumedAlignmentILi128EEENS4_14SM90_TMA_STOREES20_S22_S22_EEEvvEEEEvNT_6ParamsE) ;  /* 0xffffff5c04447950 */ /* 0x000fea0003c3ffff */
        .weak           $__internal_2_$__cuda_sm10x_tcgen05_guardrail_trap_unallocated_columns_being_dealloced
        .type           $__internal_2_$__cuda_sm10x_tcgen05_guardrail_trap_unallocated_columns_being_dealloced,@function
        .size           $__internal_2_$__cuda_sm10x_tcgen05_guardrail_trap_unallocated_columns_being_dealloced,(.L_x_240 - $__internal_2_$__cuda_sm10x_tcgen05_guardrail_trap_unallocated_columns_being_dealloced)
$__internal_2_$__cuda_sm10x_tcgen05_guardrail_trap_unallocated_columns_being_dealloced:
[----:B------:R-:W-:Y:S05]  /*a2f0*/  BPT.TRAP 0x1 ;  /* 0x000000040000795c */ /* 0x000fea0000300000 */
[----:B------:R-:W-:-:S04]  /*a300*/  HFMA2 R3, -RZ, RZ, 0, 0 ;  /* 0x00000000ff037431 */ /* 0x000fc800000001ff */
[----:B------:R-:W-:Y:S05]  /*a310*/  RET.REL.NODEC R2 `(_ZN7cutlass13device_kernelINS_4gemm6kernel13GemmUniversalIN4cute5tupleIJiiiiEEENS1_10collective13CollectiveMmaINS1_35MainloopSm100TmaUmmaWarpSpecializedILi34ELi2ELi4ENS5_IJNS4_1CILi2EEENSA_ILi4EEENSA_ILi1EEEEEEEENS5_IJNSA_ILi64EEENSA_ILi128EEENSA_ILi32EEEEEEaNS5_IJlSD_lEEEaSK_NS4_8TiledMMAINS4_8MMA_AtomIJNS4_15SM100_MMA_S8_SSIaaiLi64ELi128ELNS4_4UMMA5MajorE0ELSP_0ELNSO_8SaturateE0EEEEEENS4_6LayoutINS5_IJSD_SD_SD_EEENS5_IJNSA_ILi0EEESV_SV_EEEEENS5_IJNS4_10UnderscoreESY_SY_EEEEENS4_23SM90_TMA_LOAD_MULTICASTENS4_14ComposedLayoutINS4_7SwizzleILi1ELi4ELi3EEENS4_18smem_ptr_flag_bitsILi8EEENST_INS5_IJNSA_ILi8EEESI_EEENS5_IJSI_SD_EEEEEEEvNS4_8identityES11_S1B_vS1C_EENS_8epilogue10collective18CollectiveEpilogueINS1E_23Sm100TmaWarpSpecializedILi2ELi2ELi32ELb0ELb0EEEJSJ_NS5_IJNST_ISG_SD_EES1J_EEEaSK_aSK_NS1E_6fusion15FusionCallbacksIS1I_NS1L_17LinearCombinationIaiaiLNS_15FloatRoundStyleE2EEESJ_S1K_JEEENS4_5SM1004TMEM4LOAD26SM100_TMEM_LOAD_16dp32b32xENS4_13SM90_TMA_LOADENS12_INS13_ILi2ELi4ELi3EEES16_NST_INS5_IJS17_SG_EEENS5_IJSG_SD_EEEEEEENS4_39AutoVectorizingCopyWithAssumedAlignmentILi128EEENS4_14SM90_TMA_STOREES20_S22_S22_EEEvvEEEEvNT_6ParamsE) ;  /* 0xffffff5c02387950 */ /* 0x000fea0003c3ffff */
.L_x_239:
[----:B------:R-:W-:-:S00]  /*a320*/  BRA `(.L_x_239) ;  /* 0xfffffffc00fc7947 */ /* 0x000fc0000383ffff */
[----:B------:R-:W-:-:S00]  /*a330*/  NOP ;  /* 0x0000000000007918 */ /* 0x000fc00000000000 */
        /* <DEDUP_REMOVED lines=12> */
.L_x_240:


//--------------------- .nv.global.init           --------------------------
	.section	.nv.global.init,"aw",@progbits
.nv.global.init:
	.type		$str$27,@object
	.size		$str$27,($str$28 - $str$27)
$str$27:
        /*0000*/ 	.byte	0x28, 0x61, 0x64, 0x64, 0x72, 0x65, 0x73, 0x73, 0x20, 0x26, 0x20, 0x6d, 0x61, 0x73, 0x6b, 0x29
        /*0010*/ 	.byte	0x20, 0x3d, 0x3d, 0x20, 0x30, 0x00
	.type		$str$28,@object
	.size		$str$28,($str$26 - $str$28)
$str$28:
        /*0016*/ 	.byte	0x2f, 0x74, 0x6d, 0x70, 0x2f, 0x63, 0x75, 0x74, 0x6c, 0x61, 0x73, 0x73, 0x5f, 0x73, 0x77, 0x65
        /*0026*/ 	.byte	0x65, 0x70, 0x5f, 0x73, 0x72, 0x63, 0x2f, 0x69, 0x6e, 0x63, 0x6c, 0x75, 0x64, 0x65, 0x2f, 0x63
        /*0036*/ 	.byte	0x75, 0x74, 0x65, 0x2f, 0x70, 0x6f, 0x69, 0x6e, 0x74, 0x65, 0x72, 0x5f, 0x66, 0x6c, 0x61, 0x67
        /*0046*/ 	.byte	0x67, 0x65, 0x64, 0x2e, 0x68, 0x70, 0x70, 0x00
	.type		$str$26,@object
	.size		$str$26,($str$25 - $str$26)
$str$26:
        /*004e*/ 	.byte	0x2f, 0x74, 0x6d, 0x70, 0x2f, 0x63, 0x75, 0x74, 0x6c, 0x61, 0x73, 0x73, 0x5f, 0x73, 0x77, 0x65
        /*005e*/ 	.byte	0x65, 0x70, 0x5f, 0x73, 0x72, 0x63, 0x2f, 0x69, 0x6e, 0x63, 0x6c, 0x75, 0x64, 0x65, 0x2f, 0x63
        /*006e*/ 	.byte	0x75, 0x74, 0x65, 0x2f, 0x61, 0x74, 0x6f, 0x6d, 0x2f, 0x63, 0x6f, 0x70, 0x79, 0x5f, 0x74, 0x72
        /*007e*/ 	.byte	0x61, 0x69, 0x74, 0x73, 0x5f, 0x73, 0x6d, 0x31, 0x30, 0x30, 0x2e, 0x68, 0x70, 0x70, 0x00
	.type		$str$25,@object
	.size		$str$25,(__unnamed_1 - $str$25)
$str$25:
        /*008d*/ 	.byte	0x28, 0x28, 0x75, 0x69, 0x6e, 0x74, 0x33, 0x32, 0x5f, 0x74, 0x28, 0x74, 0x68, 0x72, 0x65, 0x61
        /*009d*/ 	.byte	0x64, 0x49, 0x64, 0x78, 0x2e, 0x78, 0x29, 0x20, 0x2f, 0x20, 0x33, 0x32, 0x29, 0x20, 0x25, 0x20
        /*00ad*/ 	.byte	0x34, 0x29, 0x20, 0x3d, 0x3d, 0x20, 0x28, 0x28, 0x28, 0x74, 0x6d, 0x65, 0x6d, 0x5f, 0x61, 0x64
        /*00bd*/ 	.byte	0x64, 0x72, 0x20, 0x3e, 0x3e, 0x20, 0x31, 0x36, 0x29, 0x20, 0x2f, 0x20, 0x33, 0x32, 0x29, 0x20
        /*00cd*/ 	.byte	0x25, 0x20, 0x34, 0x29, 0x00
	.type		__unnamed_1,@object
	.size		__unnamed_1,(__unnamed_2 - __unnamed_1)
__unnamed_1:
        /*00d2*/ 	.byte	0x61, 0x75, 0x74, 0x6f, 0x20, 0x63, 0x75, 0x74, 0x65, 0x3a, 0x3a, 0x61, 0x73, 0x5f, 0x70, 0x6f
        /* <DEDUP_REMOVED lines=24> */
        /*0262*/ 	.byte	0x00
	.type		__unnamed_2,@object
	.size		__unnamed_2,(.L_2 - __unnamed_2)
__unnamed_2:
        /* <DEDUP_REMOVED lines=41> */
.L_2:


//--------------------- .nv.shared._ZN7cutlass13device_kernelINS_4gemm6kernel13GemmUniversalIN4cute5tupleIJiiiiEEENS1_10collective13CollectiveMmaINS1_35MainloopSm100TmaUmmaWarpSpecializedILi34ELi2ELi4ENS5_IJNS4_1CILi2EEENSA_ILi4EEENSA_ILi1EEEEEEEENS5_IJNSA_ILi64EEENSA_ILi128EEENSA_ILi32EEEEEEaNS5_IJlSD_lEEEaSK_NS4_8TiledMMAINS4_8MMA_AtomIJNS4_15SM100_MMA_S8_SSIaaiLi64ELi128ELNS4_4UMMA5MajorE0ELSP_0ELNSO_8SaturateE0EEEEEENS4_6LayoutINS5_IJSD_SD_SD_EEENS5_IJNSA_ILi0EEESV_SV_EEEEENS5_IJNS4_10UnderscoreESY_SY_EEEEENS4_23SM90_TMA_LOAD_MULTICASTENS4_14ComposedLayoutINS4_7SwizzleILi1ELi4ELi3EEENS4_18smem_ptr_flag_bitsILi8EEENST_INS5_IJNSA_ILi8EEESI_EEENS5_IJSI_SD_EEEEEEEvNS4_8identityES11_S1B_vS1C_EENS_8epilogue10collective18CollectiveEpilogueINS1E_23Sm100TmaWarpSpecializedILi2ELi2ELi32ELb0ELb0EEEJSJ_NS5_IJNST_ISG_SD_EES1J_EEEaSK_aSK_NS1E_6fusion15FusionCallbacksIS1I_NS1L_17LinearCombinationIaiaiLNS_15FloatRoundStyleE2EEESJ_S1K_JEEENS4_5SM1004TMEM4LOAD26SM100_TMEM_LOAD_16dp32b32xENS4_13SM90_TMA_LOADENS12_INS13_ILi2ELi4ELi3EEES16_NST_INS5_IJS17_SG_EEENS5_IJSG_SD_EEEEEEENS4_39AutoVectorizingCopyWithAssumedAlignmentILi128EEENS4_14SM90_TMA_STOREES20_S22_S22_EEEvvEEEEvNT_6ParamsE --------------------------
	.section	.nv.shared._ZN7cutlass13device_kernelINS_4gemm6kernel13GemmUniversalIN4cute5tupleIJiiiiEEENS1_10collective13CollectiveMmaINS1_35MainloopSm100TmaUmmaWarpSpecializedILi34ELi2ELi4ENS5_IJNS4_1CILi2EEENSA_ILi4EEENSA_ILi1EEEEEEEENS5_IJNSA_ILi64EEENSA_ILi128EEENSA_ILi32EEEEEEaNS5_IJlSD_lEEEaSK_NS4_8TiledMMAINS4_8MMA_AtomIJNS4_15SM100_MMA_S8_SSIaaiLi64ELi128ELNS4_4UMMA5MajorE0ELSP_0ELNSO_8SaturateE0EEEEEENS4_6LayoutINS5_IJSD_SD_SD_EEENS5_IJNSA_ILi0EEESV_SV_EEEEENS5_IJNS4_10UnderscoreESY_SY_EEEEENS4_23SM90_TMA_LOAD_MULTICASTENS4_14ComposedLayoutINS4_7SwizzleILi1ELi4ELi3EEENS4_18smem_ptr_flag_bitsILi8EEENST_INS5_IJNSA_ILi8EEESI_EEENS5_IJSI_SD_EEEEEEEvNS4_8identityES11_S1B_vS1C_EENS_8epilogue10collective18CollectiveEpilogueINS1E_23Sm100TmaWarpSpecializedILi2ELi2ELi32ELb0ELb0EEEJSJ_NS5_IJNST_ISG_SD_EES1J_EEEaSK_aSK_NS1E_6fusion15FusionCallbacksIS1I_NS1L_17LinearCombinationIaiaiLNS_15FloatRoundStyleE2EEESJ_S1K_JEEENS4_5SM1004TMEM4LOAD26SM100_TMEM_LOAD_16dp32b32xENS4_13SM90_TMA_LOADENS12_INS13_ILi2ELi4ELi3EEES16_NST_INS5_IJS17_SG_EEENS5_IJSG_SD_EEEEEEENS4_39AutoVectorizingCopyWithAssumedAlignmentILi128EEENS4_14SM90_TMA_STOREES20_S22_S22_EEEvvEEEEvNT_6ParamsE,"aw",@nobits
	.sectionflags	@""
	.align	16
	.zero		1024


//--------------------- .nv.shared.reserved.0     --------------------------
	.section	.nv.shared.reserved.0,"aw",@nobits
	.weak		__nv_reservedSMEM_offset_0_alias
	.size		__nv_reservedSMEM_offset_0_alias, 0, 64
	.other		__nv_reservedSMEM_offset_0_alias,@"STO_CUDA_RESERVED_SHARED STV_DEFAULT"
__nv_reservedSMEM_offset_0_alias:
	.zero		0
.nv.shared.reserved.0:
	.zero		64
	.weak		__nv_reservedSMEM_tcgen05_partition
	.type		__nv_reservedSMEM_tcgen05_partition,@object
	.size		__nv_reservedSMEM_tcgen05_partition,(.L_0 - __nv_reservedSMEM_tcgen05_partition)
__nv_reservedSMEM_tcgen05_partition:
	.zero		32
.L_0:


//--------------------- .nv.global                --------------------------
	.section	.nv.global,"aw",@nobits
.nv.global:
	.type		_ZN40_INTERNAL_c1ca2cf8_4_k_cu_c5735a2a_294054cute1_E,@object
	.size		_ZN40_INTERNAL_c1ca2cf8_4_k_cu_c5735a2a_294054cute1_E,(_ZN40_INTERNAL_c1ca2cf8_4_k_cu_c5735a2a_294054cuda3std3__45__cpo6cbeginE - _ZN40_INTERNAL_c1ca2cf8_4_k_cu_c5735a2a_294054cute1_E)
_ZN40_INTERNAL_c1ca2cf8_4_k_cu_c5735a2a_294054cute1_E:
	.zero		1
	.type		_ZN40_INTERNAL_c1ca2cf8_4_k_cu_c5735a2a_294054cuda3std3__45__cpo6cbeginE,@object
	.size		_ZN40_INTERNAL_c1ca2cf8_4_k_cu_c5735a2a_294054cuda3std3__45__cpo6cbeginE,(_ZN40_INTERNAL_c1ca2cf8_4_k_cu_c5735a2a_294054cuda3std3__48in_placeE - _ZN40_INTERNAL_c1ca2cf8_4_k_cu_c5735a2a_294054cuda3std3__45__cpo6cbeginE)
_ZN40_INTERNAL_c1ca2cf8_4_k_cu_c5735a2a_294054cuda3std3__45__cpo6cbeginE:
	.zero		1
	.type		_ZN40_INTERNAL_c1ca2cf8_4_k_cu_c5735a2a_294054cuda3std3__48in_placeE,@object
	.size		_ZN40_INTERNAL_c1ca2cf8_4_k_cu_c5735a2a_294054cuda3std3__48in_placeE,(_ZN40_INTERNAL_c1ca2cf8_4_k_cu_c5735a2a_294054cuda3std6ranges3__45__cpo9iter_moveE - _ZN40_INTERNAL_c1ca2cf8_4_k_cu_c5735a2a_294054cuda3std3__48in_placeE)
_ZN40_INTERNAL_c1ca2cf8_4_k_cu_c5735a2a_294054cuda3std3__48in_placeE:
	.zero		1
	.type		_ZN40_INTERNAL_c1ca2cf8_4_k_cu_c5735a2a_294054cuda3std6ranges3__45__cpo9iter_moveE,@object
	.size		_ZN40_INTERNAL_c1ca2cf8_4_k_cu_c5735a2a_294054cuda3std6ranges3__45__cpo9iter_moveE,(_ZN40_INTERNAL_c1ca2cf8_4_k_cu_c5735a2a_294054cuda3std3__45__cpo5beginE - _ZN40_INTERNAL_c1ca2cf8_4_k_cu_c5735a2a_294054cuda3std6ranges3__45__cpo9iter_moveE)
_ZN40_INTERNAL_c1ca2cf8_4_k_cu_c5735a2a_294054cuda3std6ranges3__45__cpo9iter_moveE:
	.zero		1
	.type		_ZN40_INTERNAL_c1ca2cf8_4_k_cu_c5735a2a_294054cuda3std3__45__cpo5beginE,@object
	.size		_ZN40_INTERNAL_c1ca2cf8_4_k_cu_c5735a2a_294054cuda3std3__45__cpo5beginE,(_ZN40_INTERNAL_c1ca2cf8_4_k_cu_c5735a2a_294054cuda3std3__442_GLOBAL__N__c1ca2cf8_4_k_cu_c5735a2a_294056ignoreE - _ZN40_INTERNAL_c1ca2cf8_4_k_cu_c5735a2a_294054cuda3std3__45__cpo5beginE)
_ZN40_INTERNAL_c1ca2cf8_4_k_cu_c5735a2a_294054cuda3std3__45__cpo5beginE:
	.zero		1
	.type		_ZN40_INTERNAL_c1ca2cf8_4_k_cu_c5735a2a_294054cuda3std3__442_GLOBAL__N__c1ca2cf8_4_k_cu_c5735a2a_294056ignoreE,@object
	.size		_ZN40_INTERNAL_c1ca2cf8_4_k_cu_c5735a2a_294054cuda3std3__442_GLOBAL__N__c1ca2cf8_4_k_cu_c5735a2a_294056ignoreE,(_ZN40_INTERNAL_c1ca2cf8_4_k_cu_c5735a2a_294054cute7productE - _ZN40_INTERNAL_c1ca2cf8_4_k_cu_c5735a2a_294054cuda3std3__442_GLOBAL__N__c1ca2cf8_4_k_cu_c5735a2a_294056ignoreE)
_ZN40_INTERNAL_c1ca2cf8_4_k_cu_c5735a2a_294054cuda3std3__442_GLOBAL__N__c1ca2cf8_4_k_cu_c5735a2a_294056ignoreE:
	.zero		1
	.type		_ZN40_INTERNAL_c1ca2cf8_4_k_cu_c5735a2a_294054cute7productE,@object
	.size		_ZN40_INTERNAL_c1ca2cf8_4_k_cu_c5735a2a_294054cute7productE,(_ZN40_INTERNAL_c1ca2cf8_4_k_cu_c5735a2a_294054cuda3std3__45__cpo3endE - _ZN40_INTERNAL_c1ca2cf8_4_k_cu_c5735a2a_294054cute7productE)
_ZN40_INTERNAL_c1ca2cf8_4_k_cu_c5735a2a_294054cute7productE:
	.zero		1
	.type		_ZN40_INTERNAL_c1ca2cf8_4_k_cu_c5735a2a_294054cuda3std3__45__cpo3endE,@object
	.size		_ZN40_INTERNAL_c1ca2cf8_4_k_cu_c5735a2a_294054cuda3std3__45__cpo3endE,(_ZN40_INTERNAL_c1ca2cf8_4_k_cu_c5735a2a_294054cuda3std3__419piecewise_constructE - _ZN40_INTERNAL_c1ca2cf8_4_k_cu_c5735a2a_294054cuda3std3__45__cpo3endE)
_ZN40_INTERNAL_c1ca2cf8_4_k_cu_c5735a2a_294054cuda3std3__45__cpo3endE:
	.zero		1
	.type		_ZN40_INTERNAL_c1ca2cf8_4_k_cu_c5735a2a_294054cuda3std3__419piecewise_constructE,@object
	.size		_ZN40_INTERNAL_c1ca2cf8_4_k_cu_c5735a2a_294054cuda3std3__419piecewise_constructE,(_ZN40_INTERNAL_c1ca2cf8_4_k_cu_c5735a2a_294054cuda3std3__45__cpo4cendE - _ZN40_INTERNAL_c1ca2cf8_4_k_cu_c5735a2a_294054cuda3std3__419piecewise_constructE)
_ZN40_INTERNAL_c1ca2cf8_4_k_cu_c5735a2a_294054cuda3std3__419piecewise_constructE:
	.zero		1
	.type		_ZN40_INTERNAL_c1ca2cf8_4_k_cu_c5735a2a_294054cuda3std3__45__cpo4cendE,@object
	.size		_ZN40_INTERNAL_c1ca2cf8_4_k_cu_c5735a2a_294054cuda3std3__45__cpo4cendE,(_ZN40_INTERNAL_c1ca2cf8_4_k_cu_c5735a2a_294054cuda3std6ranges3__45__cpo4swapE - _ZN40_INTERNAL_c1ca2cf8_4_k_cu_c5735a2a_294054cuda3std3__45__cpo4cendE)
_ZN40_INTERNAL_c1ca2cf8_4_k_cu_c5735a2a_294054cuda3std3__45__cpo4cendE:
	.zero		1
	.type		_ZN40_INTERNAL_c1ca2cf8_4_k_cu_c5735a2a_294054cuda3std6ranges3__45__cpo4swapE,@object
	.size		_ZN40_INTERNAL_c1ca2cf8_4_k_cu_c5735a2a_294054cuda3std6ranges3__45__cpo4swapE,(.L_10 - _ZN40_INTERNAL_c1ca2cf8_4_k_cu_c5735a2a_294054cuda3std6ranges3__45__cpo4swapE)
_ZN40_INTERNAL_c1ca2cf8_4_k_cu_c5735a2a_294054cuda3std6ranges3__45__cpo4swapE:
	.zero		1
.L_10:


//--------------------- .nv.constant0._ZN7cutlass13device_kernelINS_4gemm6kernel13GemmUniversalIN4cute5tupleIJiiiiEEENS1_10collective13CollectiveMmaINS1_35MainloopSm100TmaUmmaWarpSpecializedILi34ELi2ELi4ENS5_IJNS4_1CILi2EEENSA_ILi4EEENSA_ILi1EEEEEEEENS5_IJNSA_ILi64EEENSA_ILi128EEENSA_ILi32EEEEEEaNS5_IJlSD_lEEEaSK_NS4_8TiledMMAINS4_8MMA_AtomIJNS4_15SM100_MMA_S8_SSIaaiLi64ELi128ELNS4_4UMMA5MajorE0ELSP_0ELNSO_8SaturateE0EEEEEENS4_6LayoutINS5_IJSD_SD_SD_EEENS5_IJNSA_ILi0EEESV_SV_EEEEENS5_IJNS4_10UnderscoreESY_SY_EEEEENS4_23SM90_TMA_LOAD_MULTICASTENS4_14ComposedLayoutINS4_7SwizzleILi1ELi4ELi3EEENS4_18smem_ptr_flag_bitsILi8EEENST_INS5_IJNSA_ILi8EEESI_EEENS5_IJSI_SD_EEEEEEEvNS4_8identityES11_S1B_vS1C_EENS_8epilogue10collective18CollectiveEpilogueINS1E_23Sm100TmaWarpSpecializedILi2ELi2ELi32ELb0ELb0EEEJSJ_NS5_IJNST_ISG_SD_EES1J_EEEaSK_aSK_NS1E_6fusion15FusionCallbacksIS1I_NS1L_17LinearCombinationIaiaiLNS_15FloatRoundStyleE2EEESJ_S1K_JEEENS4_5SM1004TMEM4LOAD26SM100_TMEM_LOAD_16dp32b32xENS4_13SM90_TMA_LOADENS12_INS13_ILi2ELi4ELi3EEES16_NST_INS5_IJS17_SG_EEENS5_IJSG_SD_EEEEEEENS4_39AutoVectorizingCopyWithAssumedAlignmentILi128EEENS4_14SM90_TMA_STOREES20_S22_S22_EEEvvEEEEvNT_6ParamsE --------------------------
	.section	.nv.constant0._ZN7cutlass13device_kernelINS_4gemm6kernel13GemmUniversalIN4cute5tupleIJiiiiEEENS1_10collective13CollectiveMmaINS1_35MainloopSm100TmaUmmaWarpSpecializedILi34ELi2ELi4ENS5_IJNS4_1CILi2EEENSA_ILi4EEENSA_ILi1EEEEEEEENS5_IJNSA_ILi64EEENSA_ILi128EEENSA_ILi32EEEEEEaNS5_IJlSD_lEEEaSK_NS4_8TiledMMAINS4_8MMA_AtomIJNS4_15SM100_MMA_S8_SSIaaiLi64ELi128ELNS4_4UMMA5MajorE0ELSP_0ELNSO_8SaturateE0EEEEEENS4_6LayoutINS5_IJSD_SD_SD_EEENS5_IJNSA_ILi0EEESV_SV_EEEEENS5_IJNS4_10UnderscoreESY_SY_EEEEENS4_23SM90_TMA_LOAD_MULTICASTENS4_14ComposedLayoutINS4_7SwizzleILi1ELi4ELi3EEENS4_18smem_ptr_flag_bitsILi8EEENST_INS5_IJNSA_ILi8EEESI_EEENS5_IJSI_SD_EEEEEEEvNS4_8identityES11_S1B_vS1C_EENS_8epilogue10collective18CollectiveEpilogueINS1E_23Sm100TmaWarpSpecializedILi2ELi2ELi32ELb0ELb0EEEJSJ_NS5_IJNST_ISG_SD_EES1J_EEEaSK_aSK_NS1E_6fusion15FusionCallbacksIS1I_NS1L_17LinearCombinationIaiaiLNS_15FloatRoundStyleE2EEESJ_S1K_JEEENS4_5SM1004TMEM4LOAD26SM100_TMEM_LOAD_16dp32b32xENS4_13SM90_TMA_LOADENS12_INS13_ILi2ELi4ELi3EEES16_NST_INS5_IJS17_SG_EEENS5_IJSG_SD_EEEEEEENS4_39AutoVectorizingCopyWithAssumedAlignmentILi128EEENS4_14SM90_TMA_STOREES20_S22_S22_EEEvvEEEEvNT_6ParamsE,"a",@progbits
	.sectionflags	@""
	.align	4
.nv.constant0._ZN7cutlass13device_kernelINS_4gemm6kernel13GemmUniversalIN4cute5tupleIJiiiiEEENS1_10collective13CollectiveMmaINS1_35MainloopSm100TmaUmmaWarpSpecializedILi34ELi2ELi4ENS5_IJNS4_1CILi2EEENSA_ILi4EEENSA_ILi1EEEEEEEENS5_IJNSA_ILi64EEENSA_ILi128EEENSA_ILi32EEEEEEaNS5_IJlSD_lEEEaSK_NS4_8TiledMMAINS4_8MMA_AtomIJNS4_15SM100_MMA_S8_SSIaaiLi64ELi128ELNS4_4UMMA5MajorE0ELSP_0ELNSO_8SaturateE0EEEEEENS4_6LayoutINS5_IJSD_SD_SD_EEENS5_IJNSA_ILi0EEESV_SV_EEEEENS5_IJNS4_10UnderscoreESY_SY_EEEEENS4_23SM90_TMA_LOAD_MULTICASTENS4_14ComposedLayoutINS4_7SwizzleILi1ELi4ELi3EEENS4_18smem_ptr_flag_bitsILi8EEENST_INS5_IJNSA_ILi8EEESI_EEENS5_IJSI_SD_EEEEEEEvNS4_8identityES11_S1B_vS1C_EENS_8epilogue10collective18CollectiveEpilogueINS1E_23Sm100TmaWarpSpecializedILi2ELi2ELi32ELb0ELb0EEEJSJ_NS5_IJNST_ISG_SD_EES1J_EEEaSK_aSK_NS1E_6fusion15FusionCallbacksIS1I_NS1L_17LinearCombinationIaiaiLNS_15FloatRoundStyleE2EEESJ_S1K_JEEENS4_5SM1004TMEM4LOAD26SM100_TMEM_LOAD_16dp32b32xENS4_13SM90_TMA_LOADENS12_INS13_ILi2ELi4ELi3EEES16_NST_INS5_IJS17_SG_EEENS5_IJSG_SD_EEEEEEENS4_39AutoVectorizingCopyWithAssumedAlignmentILi128EEENS4_14SM90_TMA_STOREES20_S22_S22_EEEvvEEEEvNT_6ParamsE:
	.zero		2944


//--------------------- SYMBOLS --------------------------

	.type		.nv.reservedSmem.offset0,@object
	.size		.nv.reservedSmem.offset0,0x4
	.type		.nv.reservedSmem.cap,@object
	.size		.nv.reservedSmem.cap,0x4
	.type		__assertfail,@function
